// auto-generated by cutlass_sweep.gemm — config: {"arch": "sm_100", "cluster_m": 2, "cluster_n": 1, "dtype": "e4m3", "stages": 5, "tile_k": 64, "tile_m": 128, "tile_n": 256}
#include "cutlass/cutlass.h"
#include "cutlass/gemm/collective/collective_builder.hpp"
#include "cutlass/gemm/device/gemm_universal_adapter.h"
#include "cutlass/gemm/kernel/gemm_universal.hpp"
#include "cutlass/epilogue/collective/collective_builder.hpp"

using ElemA = cutlass::float_e4m3_t;
using ElemB = cutlass::float_e4m3_t;
using ElemCD = cutlass::float_e4m3_t;
using Acc  = float;
using TileShape    = cute::Shape<cute::_128, cute::_256, cute::_64>;
using ClusterShape = cute::Shape<cute::_2, cute::_1, cute::_1>;

using CollectiveEpilogue = typename cutlass::epilogue::collective::CollectiveBuilder<
    cutlass::arch::Sm100, cutlass::arch::OpClassTensorOp,
    TileShape, ClusterShape,
    cutlass::epilogue::collective::EpilogueTileAuto,
    Acc, Acc,
    ElemCD, cutlass::layout::RowMajor, 128 / cutlass::sizeof_bits<ElemCD>::value,
    ElemCD, cutlass::layout::RowMajor, 128 / cutlass::sizeof_bits<ElemCD>::value,
    cutlass::epilogue::collective::EpilogueScheduleAuto
  >::CollectiveOp;

using CollectiveMainloop = typename cutlass::gemm::collective::CollectiveBuilder<
    cutlass::arch::Sm100, cutlass::arch::OpClassTensorOp,
    ElemA, cutlass::layout::RowMajor, 128 / cutlass::sizeof_bits<ElemA>::value,
    ElemB, cutlass::layout::ColumnMajor, 128 / cutlass::sizeof_bits<ElemB>::value,
    Acc,
    TileShape, ClusterShape,
    cutlass::gemm::collective::StageCount<5>,
    cutlass::gemm::collective::KernelScheduleAuto
  >::CollectiveOp;

using GemmKernel = cutlass::gemm::kernel::GemmUniversal<
    cute::Shape<int,int,int,int>,
    CollectiveMainloop,
    CollectiveEpilogue
>;
using Gemm = cutlass::gemm::device::GemmUniversalAdapter<GemmKernel>;

// Force the device kernel symbol into the cubin without needing a host main.
auto* _anchor = &cutlass::device_kernel<GemmKernel>;


// ===== COMPILED SASS (sm_100a) =====

	.target	sm_100a

	.elftype	@"ET_EXEC"


//--------------------- .note.nv.tkinfo           --------------------------
	.section	.note.nv.tkinfo,"",@"SHT_NOTE"
	.sectionflags	@"SHF_NOTE_NV_TKINFO"
	.tkinfo
        /*0018*/ 	.word	0x00000002
        /*0030*/ 	.string	""
        /*0030*/ 	.string	"ptxas"
        /*0030*/ 	.string	"Cuda compilation tools, release 13.0, V13.0.88"
        /*0030*/ 	.string	"Build cuda_13.0.r13.0/compiler.36424714_0"
        /*0030*/ 	.string	"-arch sm_100a -m 64 "



//--------------------- .note.nv.cuinfo           --------------------------
	.section	.note.nv.cuinfo,"",@"SHT_NOTE"
	.sectionflags	@"SHF_NOTE_NV_CUINFO"
        /*0018*/ 	.short	0x0002
        /*001a*/ 	.short	0x0064
        /*001c*/ 	.short	0x0082
	.zero		2


//--------------------- .nv.info                  --------------------------
	.section	.nv.info,"",@"SHT_CUDA_INFO"
	.align	4


	//----- nvinfo : EIATTR_REGCOUNT
	.align		4
        /*0000*/ 	.byte	0x04, 0x2f
        /*0002*/ 	.short	(.L_20 - .L_19)
	.align		4
.L_19:
        /*0004*/ 	.word	index@(_ZN7cutlass13device_kernelINS_4gemm6kernel13GemmUniversalIN4cute5tupleIJiiiiEEENS1_10collective13CollectiveMmaINS1_35MainloopSm100TmaUmmaWarpSpecializedILi5ELi2ELi4ENS5_IJNS4_1CILi2EEENSA_ILi1EEESC_EEEEENS5_IJNSA_ILi128EEENSA_ILi256EEENSA_ILi64EEEEEENS_12float_e4m3_tENS5_IJlSC_lEEESJ_SK_NS4_8TiledMMAINS4_8MMA_AtomIJNS4_10MMA_TraitsINS4_25SM100_MMA_F8F6F4_2x1SM_SSEJSJ_SJ_fSF_SG_NS4_17integral_constantINS4_4UMMA5MajorELSR_0EEESS_NSP_INSQ_7ScaleInELST_0EEESU_EEEEEENS4_6LayoutINS5_IJSC_SC_SC_EEENS5_IJNSA_ILi0EEESZ_SZ_EEEEENS5_IJNS4_10UnderscoreES12_S12_EEEEENS4_18SM100_TMA_2SM_LOADENS4_14ComposedLayoutINS4_7SwizzleILi2ELi4ELi3EEENS4_18smem_ptr_flag_bitsILi8EEENSX_INS5_IJNSA_ILi8EEESH_EEENS5_IJSH_SC_EEEEEEEvNS4_8identityES15_S1F_vS1G_EENS_8epilogue10collective18CollectiveEpilogueINS1I_23Sm100TmaWarpSpecializedILi4ELi2ELi32ELb0ELb0EEEJNS5_IJSH_SG_SH_EEENS5_IJNSX_ISH_SC_EENSX_INS5_IJNSA_ILi32EEESB_EEENS5_IJSC_SF_EEEEEEEESJ_SK_SJ_SK_NS1I_6fusion15FusionCallbacksIS1M_NS1U_17LinearCombinationISJ_fSJ_fLNS_15FloatRoundStyleE2EEES1N_S1T_JEEENS4_5SM1004TMEM4LOAD26SM100_TMEM_LOAD_32dp32b32xENS4_13SM90_TMA_LOADENS16_INS17_ILi1ELi4ELi3EEES1A_NSX_INS5_IJS1B_S1P_EEENS5_IJS1P_SC_EEEEEEENS4_39AutoVectorizingCopyWithAssumedAlignmentILi128EEENS4_14SM90_TMA_STOREES29_S2B_S2B_EEEvvEEEEvNT_6ParamsE)
        /*0008*/ 	.word	0x00000078


	//----- nvinfo : EIATTR_FRAME_SIZE
	.align		4
.L_20:
        /*000c*/ 	.byte	0x04, 0x11
        /*000e*/ 	.short	(.L_22 - .L_21)
	.align		4
.L_21:
        /*0010*/ 	.word	index@($__internal_2_$__cuda_sm10x_tcgen05_guardrail_trap_unallocated_columns_being_dealloced)
        /*0014*/ 	.word	0x00000000


	//----- nvinfo : EIATTR_FRAME_SIZE
	.align		4
.L_22:
        /*0018*/ 	.byte	0x04, 0x11
        /*001a*/ 	.short	(.L_24 - .L_23)
	.align		4
.L_23:
        /*001c*/ 	.word	index@($__internal_1_$__cuda_sm10x_tcgen05_guardrail_trap_phase_invalid_during_alloc)
        /*0020*/ 	.word	0x00000000


	//----- nvinfo : EIATTR_FRAME_SIZE
	.align		4
.L_24:
        /*0024*/ 	.byte	0x04, 0x11
        /*0026*/ 	.short	(.L_26 - .L_25)
	.align		4
.L_25:
        /*0028*/ 	.word	index@($__internal_0_$__cuda_sm10x_tcgen05_guardrail_trap_col_being_dealloced_not_returned_by_alloc)
        /*002c*/ 	.word	0x00000000


	//----- nvinfo : EIATTR_FRAME_SIZE
	.align		4
.L_26:
        /*0030*/ 	.byte	0x04, 0x11
        /*0032*/ 	.short	(.L_28 - .L_27)
	.align		4
.L_27:
        /*0034*/ 	.word	index@(_ZN7cutlass13device_kernelINS_4gemm6kernel13GemmUniversalIN4cute5tupleIJiiiiEEENS1_10collective13CollectiveMmaINS1_35MainloopSm100TmaUmmaWarpSpecializedILi5ELi2ELi4ENS5_IJNS4_1CILi2EEENSA_ILi1EEESC_EEEEENS5_IJNSA_ILi128EEENSA_ILi256EEENSA_ILi64EEEEEENS_12float_e4m3_tENS5_IJlSC_lEEESJ_SK_NS4_8TiledMMAINS4_8MMA_AtomIJNS4_10MMA_TraitsINS4_25SM100_MMA_F8F6F4_2x1SM_SSEJSJ_SJ_fSF_SG_NS4_17integral_constantINS4_4UMMA5MajorELSR_0EEESS_NSP_INSQ_7ScaleInELST_0EEESU_EEEEEENS4_6LayoutINS5_IJSC_SC_SC_EEENS5_IJNSA_ILi0EEESZ_SZ_EEEEENS5_IJNS4_10UnderscoreES12_S12_EEEEENS4_18SM100_TMA_2SM_LOADENS4_14ComposedLayoutINS4_7SwizzleILi2ELi4ELi3EEENS4_18smem_ptr_flag_bitsILi8EEENSX_INS5_IJNSA_ILi8EEESH_EEENS5_IJSH_SC_EEEEEEEvNS4_8identityES15_S1F_vS1G_EENS_8epilogue10collective18CollectiveEpilogueINS1I_23Sm100TmaWarpSpecializedILi4ELi2ELi32ELb0ELb0EEEJNS5_IJSH_SG_SH_EEENS5_IJNSX_ISH_SC_EENSX_INS5_IJNSA_ILi32EEESB_EEENS5_IJSC_SF_EEEEEEEESJ_SK_SJ_SK_NS1I_6fusion15FusionCallbacksIS1M_NS1U_17LinearCombinationISJ_fSJ_fLNS_15FloatRoundStyleE2EEES1N_S1T_JEEENS4_5SM1004TMEM4LOAD26SM100_TMEM_LOAD_32dp32b32xENS4_13SM90_TMA_LOADENS16_INS17_ILi1ELi4ELi3EEES1A_NSX_INS5_IJS1B_S1P_EEENS5_IJS1P_SC_EEEEEEENS4_39AutoVectorizingCopyWithAssumedAlignmentILi128EEENS4_14SM90_TMA_STOREES29_S2B_S2B_EEEvvEEEEvNT_6ParamsE)
        /*0038*/ 	.word	0x00000000


	//----- nvinfo : EIATTR_MIN_STACK_SIZE
	.align		4
.L_28:
        /*003c*/ 	.byte	0x04, 0x12
        /*003e*/ 	.short	(.L_30 - .L_29)
	.align		4
.L_29:
        /*0040*/ 	.word	index@(_ZN7cutlass13device_kernelINS_4gemm6kernel13GemmUniversalIN4cute5tupleIJiiiiEEENS1_10collective13CollectiveMmaINS1_35MainloopSm100TmaUmmaWarpSpecializedILi5ELi2ELi4ENS5_IJNS4_1CILi2EEENSA_ILi1EEESC_EEEEENS5_IJNSA_ILi128EEENSA_ILi256EEENSA_ILi64EEEEEENS_12float_e4m3_tENS5_IJlSC_lEEESJ_SK_NS4_8TiledMMAINS4_8MMA_AtomIJNS4_10MMA_TraitsINS4_25SM100_MMA_F8F6F4_2x1SM_SSEJSJ_SJ_fSF_SG_NS4_17integral_constantINS4_4UMMA5MajorELSR_0EEESS_NSP_INSQ_7ScaleInELST_0EEESU_EEEEEENS4_6LayoutINS5_IJSC_SC_SC_EEENS5_IJNSA_ILi0EEESZ_SZ_EEEEENS5_IJNS4_10UnderscoreES12_S12_EEEEENS4_18SM100_TMA_2SM_LOADENS4_14ComposedLayoutINS4_7SwizzleILi2ELi4ELi3EEENS4_18smem_ptr_flag_bitsILi8EEENSX_INS5_IJNSA_ILi8EEESH_EEENS5_IJSH_SC_EEEEEEEvNS4_8identityES15_S1F_vS1G_EENS_8epilogue10collective18CollectiveEpilogueINS1I_23Sm100TmaWarpSpecializedILi4ELi2ELi32ELb0ELb0EEEJNS5_IJSH_SG_SH_EEENS5_IJNSX_ISH_SC_EENSX_INS5_IJNSA_ILi32EEESB_EEENS5_IJSC_SF_EEEEEEEESJ_SK_SJ_SK_NS1I_6fusion15FusionCallbacksIS1M_NS1U_17LinearCombinationISJ_fSJ_fLNS_15FloatRoundStyleE2EEES1N_S1T_JEEENS4_5SM1004TMEM4LOAD26SM100_TMEM_LOAD_32dp32b32xENS4_13SM90_TMA_LOADENS16_INS17_ILi1ELi4ELi3EEES1A_NSX_INS5_IJS1B_S1P_EEENS5_IJS1P_SC_EEEEEEENS4_39AutoVectorizingCopyWithAssumedAlignmentILi128EEENS4_14SM90_TMA_STOREES29_S2B_S2B_EEEvvEEEEvNT_6ParamsE)
        /*0044*/ 	.word	0x00000000
.L_30:


//--------------------- .nv.compat                --------------------------
	.section	.nv.compat,"",@"SHT_CUDA_COMPAT_INFO"
	.align	4
        /*0000*/ 	.byte	0x02, 0x09, 0x01, 0x00, 0x02, 0x02, 0x02, 0x00, 0x02, 0x05, 0x05, 0x00, 0x03, 0x07, 0x01, 0x01
        /*0010*/ 	.byte	0x02, 0x03, 0x01, 0x00, 0x02, 0x06, 0x01, 0x00, 0x04, 0x0b, 0x08, 0x00, 0x09, 0x00, 0x00, 0x00
        /*0020*/ 	.byte	0x00, 0x00, 0x00, 0x00


//--------------------- .nv.info._ZN7cutlass13device_kernelINS_4gemm6kernel13GemmUniversalIN4cute5tupleIJiiiiEEENS1_10collective13CollectiveMmaINS1_35MainloopSm100TmaUmmaWarpSpecializedILi5ELi2ELi4ENS5_IJNS4_1CILi2EEENSA_ILi1EEESC_EEEEENS5_IJNSA_ILi128EEENSA_ILi256EEENSA_ILi64EEEEEENS_12float_e4m3_tENS5_IJlSC_lEEESJ_SK_NS4_8TiledMMAINS4_8MMA_AtomIJNS4_10MMA_TraitsINS4_25SM100_MMA_F8F6F4_2x1SM_SSEJSJ_SJ_fSF_SG_NS4_17integral_constantINS4_4UMMA5MajorELSR_0EEESS_NSP_INSQ_7ScaleInELST_0EEESU_EEEEEENS4_6LayoutINS5_IJSC_SC_SC_EEENS5_IJNSA_ILi0EEESZ_SZ_EEEEENS5_IJNS4_10UnderscoreES12_S12_EEEEENS4_18SM100_TMA_2SM_LOADENS4_14ComposedLayoutINS4_7SwizzleILi2ELi4ELi3EEENS4_18smem_ptr_flag_bitsILi8EEENSX_INS5_IJNSA_ILi8EEESH_EEENS5_IJSH_SC_EEEEEEEvNS4_8identityES15_S1F_vS1G_EENS_8epilogue10collective18CollectiveEpilogueINS1I_23Sm100TmaWarpSpecializedILi4ELi2ELi32ELb0ELb0EEEJNS5_IJSH_SG_SH_EEENS5_IJNSX_ISH_SC_EENSX_INS5_IJNSA_ILi32EEESB_EEENS5_IJSC_SF_EEEEEEEESJ_SK_SJ_SK_NS1I_6fusion15FusionCallbacksIS1M_NS1U_17LinearCombinationISJ_fSJ_fLNS_15FloatRoundStyleE2EEES1N_S1T_JEEENS4_5SM1004TMEM4LOAD26SM100_TMEM_LOAD_32dp32b32xENS4_13SM90_TMA_LOADENS16_INS17_ILi1ELi4ELi3EEES1A_NSX_INS5_IJS1B_S1P_EEENS5_IJS1P_SC_EEEEEEENS4_39AutoVectorizingCopyWithAssumedAlignmentILi128EEENS4_14SM90_TMA_STOREES29_S2B_S2B_EEEvvEEEEvNT_6ParamsE --------------------------
	.section	.nv.info._ZN7cutlass13device_kernelINS_4gemm6kernel13GemmUniversalIN4cute5tupleIJiiiiEEENS1_10collective13CollectiveMmaINS1_35MainloopSm100TmaUmmaWarpSpecializedILi5ELi2ELi4ENS5_IJNS4_1CILi2EEENSA_ILi1EEESC_EEEEENS5_IJNSA_ILi128EEENSA_ILi256EEENSA_ILi64EEEEEENS_12float_e4m3_tENS5_IJlSC_lEEESJ_SK_NS4_8TiledMMAINS4_8MMA_AtomIJNS4_10MMA_TraitsINS4_25SM100_MMA_F8F6F4_2x1SM_SSEJSJ_SJ_fSF_SG_NS4_17integral_constantINS4_4UMMA5MajorELSR_0EEESS_NSP_INSQ_7ScaleInELST_0EEESU_EEEEEENS4_6LayoutINS5_IJSC_SC_SC_EEENS5_IJNSA_ILi0EEESZ_SZ_EEEEENS5_IJNS4_10UnderscoreES12_S12_EEEEENS4_18SM100_TMA_2SM_LOADENS4_14ComposedLayoutINS4_7SwizzleILi2ELi4ELi3EEENS4_18smem_ptr_flag_bitsILi8EEENSX_INS5_IJNSA_ILi8EEESH_EEENS5_IJSH_SC_EEEEEEEvNS4_8identityES15_S1F_vS1G_EENS_8epilogue10collective18CollectiveEpilogueINS1I_23Sm100TmaWarpSpecializedILi4ELi2ELi32ELb0ELb0EEEJNS5_IJSH_SG_SH_EEENS5_IJNSX_ISH_SC_EENSX_INS5_IJNSA_ILi32EEESB_EEENS5_IJSC_SF_EEEEEEEESJ_SK_SJ_SK_NS1I_6fusion15FusionCallbacksIS1M_NS1U_17LinearCombinationISJ_fSJ_fLNS_15FloatRoundStyleE2EEES1N_S1T_JEEENS4_5SM1004TMEM4LOAD26SM100_TMEM_LOAD_32dp32b32xENS4_13SM90_TMA_LOADENS16_INS17_ILi1ELi4ELi3EEES1A_NSX_INS5_IJS1B_S1P_EEENS5_IJS1P_SC_EEEEEEENS4_39AutoVectorizingCopyWithAssumedAlignmentILi128EEENS4_14SM90_TMA_STOREES29_S2B_S2B_EEEvvEEEEvNT_6ParamsE,"",@"SHT_CUDA_INFO"
	.sectionflags	@""
	.align	4


	//----- nvinfo : EIATTR_CUDA_API_VERSION
	.align		4
        /*0000*/ 	.byte	0x04, 0x37
        /*0002*/ 	.short	(.L_32 - .L_31)
.L_31:
        /*0004*/ 	.word	0x00000082


	//----- nvinfo : EIATTR_KPARAM_INFO
	.align		4
.L_32:
        /*0008*/ 	.byte	0x04, 0x17
        /*000a*/ 	.short	(.L_34 - .L_33)
.L_33:
        /*000c*/ 	.word	0x00000000
        /*0010*/ 	.short	0x0000
        /*0012*/ 	.short	0x0000
        /*0014*/ 	.byte	0x00, 0xf0, 0x01, 0x20


	//----- nvinfo : EIATTR_AT_ENTRY_FRAGMENTS
	.align		4
.L_34:
        /*0018*/ 	.byte	0x04, 0x4f
        /*001a*/ 	.short	(.L_36 - .L_35)


	//   ....[0]....
.L_35:
        /*001c*/ 	.word	0x00000007


	//----- nvinfo : EIATTR_RESERVED_SMEM_USED
	.align		4
.L_36:
        /*0020*/ 	.byte	0x01, 0x41
	.zero		2


	//----- nvinfo : EIATTR_SPARSE_MMA_MASK
	.align		4
        /*0024*/ 	.byte	0x03, 0x50
        /*0026*/ 	.short	0x0000


	//----- nvinfo : EIATTR_TCGEN05_2CTA_USED
	.align		4
        /*0028*/ 	.byte	0x01, 0x52
	.zero		2


	//----- nvinfo : EIATTR_MAXREG_COUNT
	.align		4
        /*002c*/ 	.byte	0x03, 0x1b
        /*002e*/ 	.short	0x00ff


	//----- nvinfo : EIATTR_NUM_BARRIERS
	.align		4
        /*0030*/ 	.byte	0x02, 0x4c
        /*0032*/ 	.byte	0x07
	.zero		1


	//----- nvinfo : EIATTR_EXTERNS
	.align		4
        /*0034*/ 	.byte	0x04, 0x0f
        /*0036*/ 	.short	(.L_38 - .L_37)


	//   ....[0]....
	.align		4
.L_37:
        /*0038*/ 	.word	index@(__assertfail)


	//----- nvinfo : EIATTR_MERCURY_ISA_VERSION
	.align		4
.L_38:
        /*003c*/ 	.byte	0x03, 0x5f
        /*003e*/ 	.short	0x0101


	//----- nvinfo : EIATTR_INT_WARP_WIDE_INSTR_OFFSETS
	.align		4
        /*0040*/ 	.byte	0x04, 0x31
        /*0042*/ 	.short	(.L_40 - .L_39)


	//   ....[0]....
.L_39:
        /*0044*/ 	.word	0x00000d30


	//   ....[1]....
        /*0048*/ 	.word	0x00000dd0


	//   ....[2]....
        /*004c*/ 	.word	0x00002130


	//   ....[3]....
        /*0050*/ 	.word	0x00003fb0


	//   ....[4]....
        /*0054*/ 	.word	0x00003fe0


	//   ....[5]....
        /*0058*/ 	.word	0x00004030


	//   ....[6]....
        /*005c*/ 	.word	0x00004950


	//   ....[7]....
        /*0060*/ 	.word	0x00004970


	//   ....[8]....
        /*0064*/ 	.word	0x00004a50


	//   ....[9]....
        /*0068*/ 	.word	0x00004b10


	//   ....[10]....
        /*006c*/ 	.word	0x00004b30


	//   ....[11]....
        /*0070*/ 	.word	0x00004c00


	//   ....[12]....
        /*0074*/ 	.word	0x00004cf0


	//   ....[13]....
        /*0078*/ 	.word	0x00004d10


	//   ....[14]....
        /*007c*/ 	.word	0x00004e10


	//   ....[15]....
        /*0080*/ 	.word	0x00004fc0


	//   ....[16]....
        /*0084*/ 	.word	0x00004fd0


	//   ....[17]....
        /*0088*/ 	.word	0x00005160


	//----- nvinfo : EIATTR_COOP_GROUP_MASK_REGIDS
	.align		4
.L_40:
        /*008c*/ 	.byte	0x04, 0x29
        /*008e*/ 	.short	(.L_42 - .L_41)


	//   ....[0]....
.L_41:
        /*0090*/ 	.word	0xffffffff


	//   ....[1]....
        /*0094*/ 	.word	0xffffffff


	//   ....[2]....
        /*0098*/ 	.word	0xffffffff


	//   ....[3]....
        /*009c*/ 	.word	0xffffffff


	//   ....[4]....
        /*00a0*/ 	.word	0xffffffff


	//   ....[5]....
        /*00a4*/ 	.word	0xffffffff


	//   ....[6]....
        /*00a8*/ 	.word	0xffffffff


	//   ....[7]....
        /*00ac*/ 	.word	0xffffffff


	//   ....[8]....
        /*00b0*/ 	.word	0xffffffff


	//   ....[9]....
        /*00b4*/ 	.word	0xffffffff


	//   ....[10]....
        /*00b8*/ 	.word	0xffffffff


	//   ....[11]....
        /*00bc*/ 	.word	0xffffffff


	//   ....[12]....
        /*00c0*/ 	.word	0xffffffff


	//   ....[13]....
        /*00c4*/ 	.word	0xffffffff


	//----- nvinfo : EIATTR_COOP_GROUP_INSTR_OFFSETS
	.align		4
.L_42:
        /*00c8*/ 	.byte	0x04, 0x28
        /*00ca*/ 	.short	(.L_44 - .L_43)


	//   ....[0]....
.L_43:
        /*00cc*/ 	.word	0x000000c0


	//   ....[1]....
        /*00d0*/ 	.word	0x00000500


	//   ....[2]....
        /*00d4*/ 	.word	0x000006a0


	//   ....[3]....
        /*00d8*/ 	.word	0x00000830


	//   ....[4]....
        /*00dc*/ 	.word	0x00000920


	//   ....[5]....
        /*00e0*/ 	.word	0x00000a80


	//   ....[6]....
        /*00e4*/ 	.word	0x00000c10


	//   ....[7]....
        /*00e8*/ 	.word	0x00000e50


	//   ....[8]....
        /*00ec*/ 	.word	0x00002010


	//   ....[9]....
        /*00f0*/ 	.word	0x00002e80


	//   ....[10]....
        /*00f4*/ 	.word	0x00003350


	//   ....[11]....
        /*00f8*/ 	.word	0x00003380


	//   ....[12]....
        /*00fc*/ 	.word	0x00003ec0


	//   ....[13]....
        /*0100*/ 	.word	0x000040d0


	//----- nvinfo : EIATTR_VRC_CTA_INIT_COUNT
	.align		4
.L_44:
        /*0104*/ 	.byte	0x02, 0x4a
        /*0106*/ 	.byte	0x80
	.zero		1


	//----- nvinfo : EIATTR_SYSCALL_OFFSETS
	.align		4
        /*0108*/ 	.byte	0x04, 0x46
        /*010a*/ 	.short	(.L_46 - .L_45)


	//   ....[0]....
.L_45:
        /*010c*/ 	.word	0x00005bf0


	//   ....[1]....
        /*0110*/ 	.word	0x00005d30


	//   ....[2]....
        /*0114*/ 	.word	0x00006530


	//   ....[3]....
        /*0118*/ 	.word	0x00007320


	//   ....[4]....
        /*011c*/ 	.word	0x000080c0


	//   ....[5]....
        /*0120*/ 	.word	0x00008e80


	//----- nvinfo : EIATTR_MBARRIER_INSTR_OFFSETS
	.align		4
.L_46:
        /*0124*/ 	.byte	0x04, 0x39
        /*0126*/ 	.short	(.L_48 - .L_47)


	//   ....[0]....
.L_47:
        /*0128*/ 	.word	0x000005f0
        /*012c*/ 	.word	0x000000ff
        /*0130*/ 	.word	0x00000000
        /*0134*/ 	.short	0x0100
        /*0136*/ 	.byte	0x08
	.zero		1


	//   ....[1]....
        /*0138*/ 	.word	0x00000600
        /*013c*/ 	.word	0x000000ff
        /*0140*/ 	.word	0x00000028
        /*0144*/ 	.short	0x0100
        /*0146*/ 	.byte	0x08
	.zero		1


	//   ....[2]....
        /*0148*/ 	.word	0x00000610
        /*014c*/ 	.word	0x000000ff
        /*0150*/ 	.word	0x00000008
        /*0154*/ 	.short	0x0100
        /*0156*/ 	.byte	0x08
	.zero		1


	//   ....[3]....
        /*0158*/ 	.word	0x00000620
        /*015c*/ 	.word	0x000000ff
        /*0160*/ 	.word	0x00000030
        /*0164*/ 	.short	0x0100
        /*0166*/ 	.byte	0x08
	.zero		1


	//   ....[4]....
        /*0168*/ 	.word	0x00000630
        /*016c*/ 	.word	0x000000ff
        /*0170*/ 	.word	0x00000010
        /*0174*/ 	.short	0x0100
        /*0176*/ 	.byte	0x08
	.zero		1


	//   ....[5]....
        /*0178*/ 	.word	0x00000640
        /*017c*/ 	.word	0x000000ff
        /*0180*/ 	.word	0x00000038
        /*0184*/ 	.short	0x0100
        /*0186*/ 	.byte	0x08
	.zero		1


	//   ....[6]....
        /*0188*/ 	.word	0x00000650
        /*018c*/ 	.word	0x000000ff
        /*0190*/ 	.word	0x00000018
        /*0194*/ 	.short	0x0100
        /*0196*/ 	.byte	0x08
	.zero		1


	//   ....[7]....
        /*0198*/ 	.word	0x00000660
        /*019c*/ 	.word	0x000000ff
        /*01a0*/ 	.word	0x00000040
        /*01a4*/ 	.short	0x0100
        /*01a6*/ 	.byte	0x08
	.zero		1


	//   ....[8]....
        /*01a8*/ 	.word	0x00000670
        /*01ac*/ 	.word	0x000000ff
        /*01b0*/ 	.word	0x00000020
        /*01b4*/ 	.short	0x0100
        /*01b6*/ 	.byte	0x08
	.zero		1


	//   ....[9]....
        /*01b8*/ 	.word	0x00000680
        /*01bc*/ 	.word	0x000000ff
        /*01c0*/ 	.word	0x00000048
        /*01c4*/ 	.short	0x0100
        /*01c6*/ 	.byte	0x08
	.zero		1


	//   ....[10]....
        /*01c8*/ 	.word	0x000007a0
        /*01cc*/ 	.word	0x000000ff
        /*01d0*/ 	.word	0x00000050
        /*01d4*/ 	.short	0x0100
        /*01d6*/ 	.byte	0x09
	.zero		1


	//   ....[11]....
        /*01d8*/ 	.word	0x000007b0
        /*01dc*/ 	.word	0x000000ff
        /*01e0*/ 	.word	0x00000070
        /*01e4*/ 	.short	0x0100
        /*01e6*/ 	.byte	0x09
	.zero		1


	//   ....[12]....
        /*01e8*/ 	.word	0x000007c0
        /*01ec*/ 	.word	0x000000ff
        /*01f0*/ 	.word	0x00000058
        /*01f4*/ 	.short	0x0100
        /*01f6*/ 	.byte	0x09
	.zero		1


	//   ....[13]....
        /*01f8*/ 	.word	0x000007d0
        /*01fc*/ 	.word	0x000000ff
        /*0200*/ 	.word	0x00000078
        /*0204*/ 	.short	0x0100
        /*0206*/ 	.byte	0x09
	.zero		1


	//   ....[14]....
        /*0208*/ 	.word	0x000007e0
        /*020c*/ 	.word	0x000000ff
        /*0210*/ 	.word	0x00000060
        /*0214*/ 	.short	0x0100
        /*0216*/ 	.byte	0x09
	.zero		1


	//   ....[15]....
        /*0218*/ 	.word	0x000007f0
        /*021c*/ 	.word	0x000000ff
        /*0220*/ 	.word	0x00000080
        /*0224*/ 	.short	0x0100
        /*0226*/ 	.byte	0x09
	.zero		1


	//   ....[16]....
        /*0228*/ 	.word	0x00000800
        /*022c*/ 	.word	0x000000ff
        /*0230*/ 	.word	0x00000068
        /*0234*/ 	.short	0x0100
        /*0236*/ 	.byte	0x09
	.zero		1


	//   ....[17]....
        /*0238*/ 	.word	0x00000810
        /*023c*/ 	.word	0x000000ff
        /*0240*/ 	.word	0x00000088
        /*0244*/ 	.short	0x0100
        /*0246*/ 	.byte	0x09
	.zero		1


	//   ....[18]....
        /*0248*/ 	.word	0x000008f0
        /*024c*/ 	.word	0x000000ff
        /*0250*/ 	.word	0x00000090
        /*0254*/ 	.short	0x0100
        /*0256*/ 	.byte	0x08
	.zero		1


	//   ....[19]....
        /*0258*/ 	.word	0x00000900
        /*025c*/ 	.word	0x000000ff
        /*0260*/ 	.word	0x00000098
        /*0264*/ 	.short	0x0100
        /*0266*/ 	.byte	0x08
	.zero		1


	//   ....[20]....
        /*0268*/ 	.word	0x00000a30
        /*026c*/ 	.word	0x000000ff
        /*0270*/ 	.word	0x000000a0
        /*0274*/ 	.short	0x0100
        /*0276*/ 	.byte	0x08
	.zero		1


	//   ....[21]....
        /*0278*/ 	.word	0x00000a40
        /*027c*/ 	.word	0x000000ff
        /*0280*/ 	.word	0x000000b0
        /*0284*/ 	.short	0x0100
        /*0286*/ 	.byte	0x08
	.zero		1


	//   ....[22]....
        /*0288*/ 	.word	0x00000a50
        /*028c*/ 	.word	0x000000ff
        /*0290*/ 	.word	0x000000a8
        /*0294*/ 	.short	0x0100
        /*0296*/ 	.byte	0x08
	.zero		1


	//   ....[23]....
        /*0298*/ 	.word	0x00000a60
        /*029c*/ 	.word	0x000000ff
        /*02a0*/ 	.word	0x000000b8
        /*02a4*/ 	.short	0x0100
        /*02a6*/ 	.byte	0x08
	.zero		1


	//   ....[24]....
        /*02a8*/ 	.word	0x00000b80
        /*02ac*/ 	.word	0x000000ff
        /*02b0*/ 	.word	0x000000c0
        /*02b4*/ 	.short	0x0100
        /*02b6*/ 	.byte	0x09
	.zero		1


	//   ....[25]....
        /*02b8*/ 	.word	0x00000b90
        /*02bc*/ 	.word	0x000000ff
        /*02c0*/ 	.word	0x000000e0
        /*02c4*/ 	.short	0x0100
        /*02c6*/ 	.byte	0x09
	.zero		1


	//   ....[26]....
        /*02c8*/ 	.word	0x00000ba0
        /*02cc*/ 	.word	0x000000ff
        /*02d0*/ 	.word	0x000000c8
        /*02d4*/ 	.short	0x0100
        /*02d6*/ 	.byte	0x09
	.zero		1


	//   ....[27]....
        /*02d8*/ 	.word	0x00000bb0
        /*02dc*/ 	.word	0x000000ff
        /*02e0*/ 	.word	0x000000e8
        /*02e4*/ 	.short	0x0100
        /*02e6*/ 	.byte	0x09
	.zero		1


	//   ....[28]....
        /*02e8*/ 	.word	0x00000bc0
        /*02ec*/ 	.word	0x000000ff
        /*02f0*/ 	.word	0x000000d0
        /*02f4*/ 	.short	0x0100
        /*02f6*/ 	.byte	0x09
	.zero		1


	//   ....[29]....
        /*02f8*/ 	.word	0x00000bd0
        /*02fc*/ 	.word	0x000000ff
        /*0300*/ 	.word	0x000000f0
        /*0304*/ 	.short	0x0100
        /*0306*/ 	.byte	0x09
	.zero		1


	//   ....[30]....
        /*0308*/ 	.word	0x00000be0
        /*030c*/ 	.word	0x000000ff
        /*0310*/ 	.word	0x000000d8
        /*0314*/ 	.short	0x0100
        /*0316*/ 	.byte	0x09
	.zero		1


	//   ....[31]....
        /*0318*/ 	.word	0x00000bf0
        /*031c*/ 	.word	0x000000ff
        /*0320*/ 	.word	0x000000f8
        /*0324*/ 	.short	0x0100
        /*0326*/ 	.byte	0x09
	.zero		1


	//   ....[32]....
        /*0328*/ 	.word	0x00000ce0
        /*032c*/ 	.word	0x000000ff
        /*0330*/ 	.word	0x00000100
        /*0334*/ 	.short	0x0100
        /*0336*/ 	.byte	0x08
	.zero		1


	//   ....[33]....
        /*0338*/ 	.word	0x00000cf0
        /*033c*/ 	.word	0x000000ff
        /*0340*/ 	.word	0x00000110
        /*0344*/ 	.short	0x0100
        /*0346*/ 	.byte	0x08
	.zero		1


	//   ....[34]....
        /*0348*/ 	.word	0x00000d00
        /*034c*/ 	.word	0x000000ff
        /*0350*/ 	.word	0x00000108
        /*0354*/ 	.short	0x0100
        /*0356*/ 	.byte	0x08
	.zero		1


	//   ....[35]....
        /*0358*/ 	.word	0x00000d10
        /*035c*/ 	.word	0x000000ff
        /*0360*/ 	.word	0x00000118
        /*0364*/ 	.short	0x0100
        /*0366*/ 	.byte	0x08
	.zero		1


	//   ....[36]....
        /*0368*/ 	.word	0x00000e00
        /*036c*/ 	.word	0x000000ff
        /*0370*/ 	.word	0x00000120
        /*0374*/ 	.short	0x0100
        /*0376*/ 	.byte	0x07
	.zero		1


	//   ....[37]....
        /*0378*/ 	.word	0x00001810
        /*037c*/ 	.word	0x00000002
        /*0380*/ 	.word	0x00000110
        /*0384*/ 	.short	0x010a
        /*0386*/ 	.byte	0xff
	.zero		1


	//   ....[38]....
        /*0388*/ 	.word	0x00001840
        /*038c*/ 	.word	0x00000002
        /*0390*/ 	.word	0x00000100
        /*0394*/ 	.short	0x0101
        /*0396*/ 	.byte	0xff
	.zero		1


	//   ....[39]....
        /*0398*/ 	.word	0x00001910
        /*039c*/ 	.word	0x000000ff
        /*03a0*/ 	.word	0x00000028
        /*03a4*/ 	.short	0x010a
        /*03a6*/ 	.byte	0x08
	.zero		1


	//   ....[40]....
        /*03a8*/ 	.word	0x00001a10
        /*03ac*/ 	.word	0x000000ff
        /*03b0*/ 	.word	0x00000028
        /*03b4*/ 	.short	0x010a
        /*03b6*/ 	.byte	0x21
	.zero		1


	//   ....[41]....
        /*03b8*/ 	.word	0x00001bc0
        /*03bc*/ 	.word	0x000000ff
        /*03c0*/ 	.word	0x00000028
        /*03c4*/ 	.short	0x010a
        /*03c6*/ 	.byte	0x08
	.zero		1


	//   ....[42]....
        /*03c8*/ 	.word	0x00001cc0
        /*03cc*/ 	.word	0x000000ff
        /*03d0*/ 	.word	0x00000098
        /*03d4*/ 	.short	0x0101
        /*03d6*/ 	.byte	0x06
	.zero		1


	//   ....[43]....
        /*03d8*/ 	.word	0x00001ce0
        /*03dc*/ 	.word	0x000000ff
        /*03e0*/ 	.word	0x00000028
        /*03e4*/ 	.short	0x010a
        /*03e6*/ 	.byte	0x08
	.zero		1


	//   ....[44]....
        /*03e8*/ 	.word	0x00001d60
        /*03ec*/ 	.word	0x000000ff
        /*03f0*/ 	.word	0x00000028
        /*03f4*/ 	.short	0x010a
        /*03f6*/ 	.byte	0x11
	.zero		1


	//   ....[45]....
        /*03f8*/ 	.word	0x00001ef0
        /*03fc*/ 	.word	0x000000ff
        /*0400*/ 	.word	0x00000028
        /*0404*/ 	.short	0x010a
        /*0406*/ 	.byte	0x08
	.zero		1


	//   ....[46]....
        /*0408*/ 	.word	0x00002040
        /*040c*/ 	.word	0x00000002
        /*0410*/ 	.word	0x000000a0
        /*0414*/ 	.short	0x010a
        /*0416*/ 	.byte	0xff
	.zero		1


	//   ....[47]....
        /*0418*/ 	.word	0x00002100
        /*041c*/ 	.word	0x00000002
        /*0420*/ 	.word	0x00000000
        /*0424*/ 	.short	0x0101
        /*0426*/ 	.byte	0xff
	.zero		1


	//   ....[48]....
        /*0428*/ 	.word	0x00002660
        /*042c*/ 	.word	0x000000ff
        /*0430*/ 	.word	0x00000000
        /*0434*/ 	.short	0x010a
        /*0436*/ 	.byte	0x04
	.zero		1


	//   ....[49]....
        /*0438*/ 	.word	0x000026f0
        /*043c*/ 	.word	0x000000ff
        /*0440*/ 	.word	0x00000000
        /*0444*/ 	.short	0x010a
        /*0446*/ 	.byte	0x04
	.zero		1


	//   ....[50]....
        /*0448*/ 	.word	0x00002780
        /*044c*/ 	.word	0x000000ff
        /*0450*/ 	.word	0x00000000
        /*0454*/ 	.short	0x010a
        /*0456*/ 	.byte	0x04
	.zero		1


	//   ....[51]....
        /*0458*/ 	.word	0x00002810
        /*045c*/ 	.word	0x000000ff
        /*0460*/ 	.word	0x00000000
        /*0464*/ 	.short	0x010a
        /*0466*/ 	.byte	0x04
	.zero		1


	//   ....[52]....
        /*0468*/ 	.word	0x000028b0
        /*046c*/ 	.word	0x00000000
        /*0470*/ 	.word	0x00000000
        /*0474*/ 	.short	0x010a
        /*0476*/ 	.byte	0xff
	.zero		1


	//   ....[53]....
        /*0478*/ 	.word	0x000029e0
        /*047c*/ 	.word	0x00000000
        /*0480*/ 	.word	0x00000100
        /*0484*/ 	.short	0x010a
        /*0486*/ 	.byte	0xff
	.zero		1


	//   ....[54]....
        /*0488*/ 	.word	0x00002a50
        /*048c*/ 	.word	0x00000000
        /*0490*/ 	.word	0x00000000
        /*0494*/ 	.short	0x0101
        /*0496*/ 	.byte	0xff
	.zero		1


	//   ....[55]....
        /*0498*/ 	.word	0x00002a70
        /*049c*/ 	.word	0x000000ff
        /*04a0*/ 	.word	0x000000b0
        /*04a4*/ 	.short	0x010a
        /*04a6*/ 	.byte	0x05
	.zero		1


	//   ....[56]....
        /*04a8*/ 	.word	0x00002b90
        /*04ac*/ 	.word	0x00000000
        /*04b0*/ 	.word	0x000000a0
        /*04b4*/ 	.short	0x010a
        /*04b6*/ 	.byte	0xff
	.zero		1


	//   ....[57]....
        /*04b8*/ 	.word	0x00002c90
        /*04bc*/ 	.word	0x00000000
        /*04c0*/ 	.word	0x00000000
        /*04c4*/ 	.short	0x0101
        /*04c6*/ 	.byte	0xff
	.zero		1


	//   ....[58]....
        /*04c8*/ 	.word	0x00002d20
        /*04cc*/ 	.word	0x000000ff
        /*04d0*/ 	.word	0x000000b0
        /*04d4*/ 	.short	0x0106
        /*04d6*/ 	.byte	0x05
	.zero		1


	//   ....[59]....
        /*04d8*/ 	.word	0x00002d40
        /*04dc*/ 	.word	0x000000ff
        /*04e0*/ 	.word	0x000000b0
        /*04e4*/ 	.short	0x010a
        /*04e6*/ 	.byte	0x05
	.zero		1


	//   ....[60]....
        /*04e8*/ 	.word	0x00002dd0
        /*04ec*/ 	.word	0x000000ff
        /*04f0*/ 	.word	0x000000b0
        /*04f4*/ 	.short	0x0106
        /*04f6*/ 	.byte	0x04
	.zero		1


	//   ....[61]....
        /*04f8*/ 	.word	0x00002e10
        /*04fc*/ 	.word	0x00000000
        /*0500*/ 	.word	0x000000b0
        /*0504*/ 	.short	0x010a
        /*0506*/ 	.byte	0xff
	.zero		1


	//   ....[62]....
        /*0508*/ 	.word	0x00003050
        /*050c*/ 	.word	0x000000ff
        /*0510*/ 	.word	0x00000008
        /*0514*/ 	.short	0x010a
        /*0516*/ 	.byte	0x06
	.zero		1


	//   ....[63]....
        /*0518*/ 	.word	0x00003070
        /*051c*/ 	.word	0x000000ff
        /*0520*/ 	.word	0x00000008
        /*0524*/ 	.short	0x010a
        /*0526*/ 	.byte	0x06
	.zero		1


	//   ....[64]....
        /*0528*/ 	.word	0x00003200
        /*052c*/ 	.word	0x000000ff
        /*0530*/ 	.word	0x00000008
        /*0534*/ 	.short	0x010a
        /*0536*/ 	.byte	0x06
	.zero		1


	//   ....[65]....
        /*0538*/ 	.word	0x00003220
        /*053c*/ 	.word	0x000000ff
        /*0540*/ 	.word	0x00000008
        /*0544*/ 	.short	0x010a
        /*0546*/ 	.byte	0x06
	.zero		1


	//   ....[66]....
        /*0548*/ 	.word	0x000032e0
        /*054c*/ 	.word	0x000000ff
        /*0550*/ 	.word	0x00000000
        /*0554*/ 	.short	0x0101
        /*0556*/ 	.byte	0x07
	.zero		1


	//   ....[67]....
        /*0558*/ 	.word	0x000035e0
        /*055c*/ 	.word	0x00000000
        /*0560*/ 	.word	0x000000a0
        /*0564*/ 	.short	0x010a
        /*0566*/ 	.byte	0xff
	.zero		1


	//   ....[68]....
        /*0568*/ 	.word	0x000036a0
        /*056c*/ 	.word	0x00000000
        /*0570*/ 	.word	0x00000000
        /*0574*/ 	.short	0x0101
        /*0576*/ 	.byte	0xff
	.zero		1


	//   ....[69]....
        /*0578*/ 	.word	0x00003760
        /*057c*/ 	.word	0x000000ff
        /*0580*/ 	.word	0x00000000
        /*0584*/ 	.short	0x010a
        /*0586*/ 	.byte	0x06
	.zero		1


	//   ....[70]....
        /*0588*/ 	.word	0x00003770
        /*058c*/ 	.word	0x000000ff
        /*0590*/ 	.word	0x000000e0
        /*0594*/ 	.short	0x010a
        /*0596*/ 	.byte	0x0a
	.zero		1


	//   ....[71]....
        /*0598*/ 	.word	0x00003820
        /*059c*/ 	.word	0x000000ff
        /*05a0*/ 	.word	0x00000000
        /*05a4*/ 	.short	0x010a
        /*05a6*/ 	.byte	0x09
	.zero		1


	//   ....[72]....
        /*05a8*/ 	.word	0x00003960
        /*05ac*/ 	.word	0x000000ff
        /*05b0*/ 	.word	0x00000000
        /*05b4*/ 	.short	0x010a
        /*05b6*/ 	.byte	0x06
	.zero		1


	//   ....[73]....
        /*05b8*/ 	.word	0x00003bb0
        /*05bc*/ 	.word	0x000000ff
        /*05c0*/ 	.word	0x00000000
        /*05c4*/ 	.short	0x010a
        /*05c6*/ 	.byte	0x07
	.zero		1


	//   ....[74]....
        /*05c8*/ 	.word	0x00003c40
        /*05cc*/ 	.word	0x000000ff
        /*05d0*/ 	.word	0x00000000
        /*05d4*/ 	.short	0x010a
        /*05d6*/ 	.byte	0x07
	.zero		1


	//   ....[75]....
        /*05d8*/ 	.word	0x00003cd0
        /*05dc*/ 	.word	0x000000ff
        /*05e0*/ 	.word	0x00000000
        /*05e4*/ 	.short	0x010a
        /*05e6*/ 	.byte	0x07
	.zero		1


	//   ....[76]....
        /*05e8*/ 	.word	0x00003d70
        /*05ec*/ 	.word	0x00000000
        /*05f0*/ 	.word	0x00000000
        /*05f4*/ 	.short	0x010a
        /*05f6*/ 	.byte	0xff
	.zero		1


	//   ....[77]....
        /*05f8*/ 	.word	0x00003db0
        /*05fc*/ 	.word	0x00000000
        /*0600*/ 	.word	0x00000000
        /*0604*/ 	.short	0x010a
        /*0606*/ 	.byte	0xff
	.zero		1


	//   ....[78]....
        /*0608*/ 	.word	0x00003e20
        /*060c*/ 	.word	0x000000ff
        /*0610*/ 	.word	0x00000000
        /*0614*/ 	.short	0x0101
        /*0616*/ 	.byte	0x05
	.zero		1


	//   ....[79]....
        /*0618*/ 	.word	0x00003e60
        /*061c*/ 	.word	0x000000ff
        /*0620*/ 	.word	0x00000120
        /*0624*/ 	.short	0x010a
        /*0626*/ 	.byte	0x08
	.zero		1


	//   ....[80]....
        /*0628*/ 	.word	0x00003eb0
        /*062c*/ 	.word	0x000000ff
        /*0630*/ 	.word	0x00000000
        /*0634*/ 	.short	0x0101
        /*0636*/ 	.byte	0x05
	.zero		1


	//   ....[81]....
        /*0638*/ 	.word	0x00004300
        /*063c*/ 	.word	0x00000000
        /*0640*/ 	.word	0x000000a0
        /*0644*/ 	.short	0x010a
        /*0646*/ 	.byte	0xff
	.zero		1


	//   ....[82]....
        /*0648*/ 	.word	0x000043c0
        /*064c*/ 	.word	0x00000000
        /*0650*/ 	.word	0x00000000
        /*0654*/ 	.short	0x0101
        /*0656*/ 	.byte	0xff
	.zero		1


	//   ....[83]....
        /*0658*/ 	.word	0x000046e0
        /*065c*/ 	.word	0x000000ff
        /*0660*/ 	.word	0x00000098
        /*0664*/ 	.short	0x010a
        /*0666*/ 	.byte	0x07
	.zero		1


	//   ....[84]....
        /*0668*/ 	.word	0x000048d0
        /*066c*/ 	.word	0x000000ff
        /*0670*/ 	.word	0x00000070
        /*0674*/ 	.short	0x010a
        /*0676*/ 	.byte	0x07
	.zero		1


	//   ....[85]....
        /*0678*/ 	.word	0x00004ac0
        /*067c*/ 	.word	0x000000ff
        /*0680*/ 	.word	0x00000050
        /*0684*/ 	.short	0x010b
        /*0686*/ 	.byte	0x07
	.zero		1


	//   ....[86]....
        /*0688*/ 	.word	0x00004ad0
        /*068c*/ 	.word	0x000000ff
        /*0690*/ 	.word	0x00000000
        /*0694*/ 	.short	0x0101
        /*0696*/ 	.byte	0x0e
	.zero		1


	//   ....[87]....
        /*0698*/ 	.word	0x00004ae0
        /*069c*/ 	.word	0x000000ff
        /*06a0*/ 	.word	0x00000078
        /*06a4*/ 	.short	0x010a
        /*06a6*/ 	.byte	0x07
	.zero		1


	//   ....[88]....
        /*06a8*/ 	.word	0x00004c90
        /*06ac*/ 	.word	0x000000ff
        /*06b0*/ 	.word	0x00000058
        /*06b4*/ 	.short	0x010b
        /*06b6*/ 	.byte	0x07
	.zero		1


	//   ....[89]....
        /*06b8*/ 	.word	0x00004ca0
        /*06bc*/ 	.word	0x000000ff
        /*06c0*/ 	.word	0x00000000
        /*06c4*/ 	.short	0x0101
        /*06c6*/ 	.byte	0x0e
	.zero		1


	//   ....[90]....
        /*06c8*/ 	.word	0x00004cb0
        /*06cc*/ 	.word	0x000000ff
        /*06d0*/ 	.word	0x00000080
        /*06d4*/ 	.short	0x010a
        /*06d6*/ 	.byte	0x07
	.zero		1


	//   ....[91]....
        /*06d8*/ 	.word	0x00004ea0
        /*06dc*/ 	.word	0x000000ff
        /*06e0*/ 	.word	0x00000060
        /*06e4*/ 	.short	0x010b
        /*06e6*/ 	.byte	0x07
	.zero		1


	//   ....[92]....
        /*06e8*/ 	.word	0x00004f10
        /*06ec*/ 	.word	0x000000ff
        /*06f0*/ 	.word	0x00000000
        /*06f4*/ 	.short	0x0101
        /*06f6*/ 	.byte	0x0e
	.zero		1


	//   ....[93]....
        /*06f8*/ 	.word	0x00004f20
        /*06fc*/ 	.word	0x000000ff
        /*0700*/ 	.word	0x00000088
        /*0704*/ 	.short	0x010a
        /*0706*/ 	.byte	0x07
	.zero		1


	//   ....[94]....
        /*0708*/ 	.word	0x000051c0
        /*070c*/ 	.word	0x000000ff
        /*0710*/ 	.word	0x00000068
        /*0714*/ 	.short	0x010b
        /*0716*/ 	.byte	0x07
	.zero		1


	//   ....[95]....
        /*0718*/ 	.word	0x000051e0
        /*071c*/ 	.word	0x000000ff
        /*0720*/ 	.word	0x00000000
        /*0724*/ 	.short	0x0101
        /*0726*/ 	.byte	0x0d
	.zero		1


	//   ....[96]....
        /*0728*/ 	.word	0x00005210
        /*072c*/ 	.word	0x000000ff
        /*0730*/ 	.word	0x00000070
        /*0734*/ 	.short	0x010a
        /*0736*/ 	.byte	0x07
	.zero		1


	//   ....[97]....
        /*0738*/ 	.word	0x00005230
        /*073c*/ 	.word	0x000000ff
        /*0740*/ 	.word	0x00000078
        /*0744*/ 	.short	0x010a
        /*0746*/ 	.byte	0x07
	.zero		1


	//   ....[98]....
        /*0748*/ 	.word	0x00005250
        /*074c*/ 	.word	0x000000ff
        /*0750*/ 	.word	0x00000080
        /*0754*/ 	.short	0x010a
        /*0756*/ 	.byte	0x07
	.zero		1


	//   ....[99]....
        /*0758*/ 	.word	0x00005290
        /*075c*/ 	.word	0x00000000
        /*0760*/ 	.word	0x00000088
        /*0764*/ 	.short	0x010a
        /*0766*/ 	.byte	0xff
	.zero		1


	//   ....[100]....
        /*0768*/ 	.word	0x000055c0
        /*076c*/ 	.word	0x00000000
        /*0770*/ 	.word	0x000000a0
        /*0774*/ 	.short	0x010a
        /*0776*/ 	.byte	0xff
	.zero		1


	//   ....[101]....
        /*0778*/ 	.word	0x000056d0
        /*077c*/ 	.word	0x00000000
        /*0780*/ 	.word	0x00000000
        /*0784*/ 	.short	0x0101
        /*0786*/ 	.byte	0xff
	.zero		1


	//   ....[102]....
        /*0788*/ 	.word	0x000060c0
        /*078c*/ 	.word	0x00000003
        /*0790*/ 	.word	0x00000050
        /*0794*/ 	.short	0x010a
        /*0796*/ 	.byte	0xff
	.zero		1


	//   ....[103]....
        /*0798*/ 	.word	0x000060d0
        /*079c*/ 	.word	0x0000006f
        /*07a0*/ 	.word	0x000000c0
        /*07a4*/ 	.short	0x010a
        /*07a6*/ 	.byte	0xff
	.zero		1


	//   ....[104]....
        /*07a8*/ 	.word	0x00006270
        /*07ac*/ 	.word	0x00000003
        /*07b0*/ 	.word	0x00000050
        /*07b4*/ 	.short	0x010a
        /*07b6*/ 	.byte	0xff
	.zero		1


	//   ....[105]....
        /*07b8*/ 	.word	0x00006390
        /*07bc*/ 	.word	0x00000000
        /*07c0*/ 	.word	0x00000000
        /*07c4*/ 	.short	0x0101
        /*07c6*/ 	.byte	0xff
	.zero		1


	//   ....[106]....
        /*07c8*/ 	.word	0x00006410
        /*07cc*/ 	.word	0x0000006f
        /*07d0*/ 	.word	0x000000c0
        /*07d4*/ 	.short	0x010a
        /*07d6*/ 	.byte	0xff
	.zero		1


	//   ....[107]....
        /*07d8*/ 	.word	0x00006fb0
        /*07dc*/ 	.word	0x00000000
        /*07e0*/ 	.word	0x00000050
        /*07e4*/ 	.short	0x010a
        /*07e6*/ 	.byte	0xff
	.zero		1


	//   ....[108]....
        /*07e8*/ 	.word	0x00007070
        /*07ec*/ 	.word	0x00000000
        /*07f0*/ 	.word	0x00000050
        /*07f4*/ 	.short	0x010a
        /*07f6*/ 	.byte	0xff
	.zero		1


	//   ....[109]....
        /*07f8*/ 	.word	0x000071a0
        /*07fc*/ 	.word	0x00000000
        /*0800*/ 	.word	0x00000000
        /*0804*/ 	.short	0x0101
        /*0806*/ 	.byte	0xff
	.zero		1


	//   ....[110]....
        /*0808*/ 	.word	0x00007d50
        /*080c*/ 	.word	0x00000000
        /*0810*/ 	.word	0x00000050
        /*0814*/ 	.short	0x010a
        /*0816*/ 	.byte	0xff
	.zero		1


	//   ....[111]....
        /*0818*/ 	.word	0x00007e10
        /*081c*/ 	.word	0x00000000
        /*0820*/ 	.word	0x00000050
        /*0824*/ 	.short	0x010a
        /*0826*/ 	.byte	0xff
	.zero		1


	//   ....[112]....
        /*0828*/ 	.word	0x00007f40
        /*082c*/ 	.word	0x00000000
        /*0830*/ 	.word	0x00000000
        /*0834*/ 	.short	0x0101
        /*0836*/ 	.byte	0xff
	.zero		1


	//   ....[113]....
        /*0838*/ 	.word	0x00008b10
        /*083c*/ 	.word	0x00000000
        /*0840*/ 	.word	0x00000050
        /*0844*/ 	.short	0x010a
        /*0846*/ 	.byte	0xff
	.zero		1


	//   ....[114]....
        /*0848*/ 	.word	0x00008bd0
        /*084c*/ 	.word	0x00000000
        /*0850*/ 	.word	0x00000050
        /*0854*/ 	.short	0x010a
        /*0856*/ 	.byte	0xff
	.zero		1


	//   ....[115]....
        /*0858*/ 	.word	0x00008d00
        /*085c*/ 	.word	0x00000000
        /*0860*/ 	.word	0x00000000
        /*0864*/ 	.short	0x0101
        /*0866*/ 	.byte	0xff
	.zero		1


	//   ....[116]....
        /*0868*/ 	.word	0x00009000
        /*086c*/ 	.word	0x0000006f
        /*0870*/ 	.word	0x00000000
        /*0874*/ 	.short	0x0101
        /*0876*/ 	.byte	0xff
	.zero		1


	//   ....[117]....
        /*0878*/ 	.word	0x000099b0
        /*087c*/ 	.word	0x00000002
        /*0880*/ 	.word	0x00000110
        /*0884*/ 	.short	0x010a
        /*0886*/ 	.byte	0xff
	.zero		1


	//   ....[118]....
        /*0888*/ 	.word	0x00009a10
        /*088c*/ 	.word	0x00000002
        /*0890*/ 	.word	0x00000028
        /*0894*/ 	.short	0x010a
        /*0896*/ 	.byte	0xff
	.zero		1


	//   ....[119]....
        /*0898*/ 	.word	0x00009a70
        /*089c*/ 	.word	0x00000002
        /*08a0*/ 	.word	0x00000028
        /*08a4*/ 	.short	0x010a
        /*08a6*/ 	.byte	0xff
	.zero		1


	//   ....[120]....
        /*08a8*/ 	.word	0x00009ac0
        /*08ac*/ 	.word	0x00000002
        /*08b0*/ 	.word	0x000000a0
        /*08b4*/ 	.short	0x010a
        /*08b6*/ 	.byte	0xff
	.zero		1


	//   ....[121]....
        /*08b8*/ 	.word	0x00009b20
        /*08bc*/ 	.word	0x00000000
        /*08c0*/ 	.word	0x00000000
        /*08c4*/ 	.short	0x010a
        /*08c6*/ 	.byte	0xff
	.zero		1


	//   ....[122]....
        /*08c8*/ 	.word	0x00009b80
        /*08cc*/ 	.word	0x00000000
        /*08d0*/ 	.word	0x00000000
        /*08d4*/ 	.short	0x010a
        /*08d6*/ 	.byte	0xff
	.zero		1


	//   ....[123]....
        /*08d8*/ 	.word	0x00009be0
        /*08dc*/ 	.word	0x00000000
        /*08e0*/ 	.word	0x00000000
        /*08e4*/ 	.short	0x010a
        /*08e6*/ 	.byte	0xff
	.zero		1


	//   ....[124]....
        /*08e8*/ 	.word	0x00009c40
        /*08ec*/ 	.word	0x00000000
        /*08f0*/ 	.word	0x00000000
        /*08f4*/ 	.short	0x010a
        /*08f6*/ 	.byte	0xff
	.zero		1


	//   ....[125]....
        /*08f8*/ 	.word	0x00009c90
        /*08fc*/ 	.word	0x00000000
        /*0900*/ 	.word	0x00000100
        /*0904*/ 	.short	0x010a
        /*0906*/ 	.byte	0xff
	.zero		1


	//   ....[126]....
        /*0908*/ 	.word	0x00009cf0
        /*090c*/ 	.word	0x00000000
        /*0910*/ 	.word	0x000000b0
        /*0914*/ 	.short	0x010a
        /*0916*/ 	.byte	0xff
	.zero		1


	//   ....[127]....
        /*0918*/ 	.word	0x00009d40
        /*091c*/ 	.word	0x00000000
        /*0920*/ 	.word	0x000000a0
        /*0924*/ 	.short	0x010a
        /*0926*/ 	.byte	0xff
	.zero		1


	//   ....[128]....
        /*0928*/ 	.word	0x00009da0
        /*092c*/ 	.word	0x00000000
        /*0930*/ 	.word	0x000000b0
        /*0934*/ 	.short	0x010a
        /*0936*/ 	.byte	0xff
	.zero		1


	//   ....[129]....
        /*0938*/ 	.word	0x00009e00
        /*093c*/ 	.word	0x00000004
        /*0940*/ 	.word	0x00000008
        /*0944*/ 	.short	0x010a
        /*0946*/ 	.byte	0xff
	.zero		1


	//   ....[130]....
        /*0948*/ 	.word	0x00009ee0
        /*094c*/ 	.word	0x00000002
        /*0950*/ 	.word	0x00000008
        /*0954*/ 	.short	0x010a
        /*0956*/ 	.byte	0xff
	.zero		1


	//   ....[131]....
        /*0958*/ 	.word	0x00009f30
        /*095c*/ 	.word	0x00000000
        /*0960*/ 	.word	0x000000a0
        /*0964*/ 	.short	0x010a
        /*0966*/ 	.byte	0xff
	.zero		1


	//   ....[132]....
        /*0968*/ 	.word	0x00009f90
        /*096c*/ 	.word	0x00000000
        /*0970*/ 	.word	0x000000e0
        /*0974*/ 	.short	0x010a
        /*0976*/ 	.byte	0xff
	.zero		1


	//   ....[133]....
        /*0978*/ 	.word	0x00009ff0
        /*097c*/ 	.word	0x00000000
        /*0980*/ 	.word	0x00000000
        /*0984*/ 	.short	0x010a
        /*0986*/ 	.byte	0xff
	.zero		1


	//   ....[134]....
        /*0988*/ 	.word	0x0000a050
        /*098c*/ 	.word	0x00000000
        /*0990*/ 	.word	0x00000000
        /*0994*/ 	.short	0x010a
        /*0996*/ 	.byte	0xff
	.zero		1


	//   ....[135]....
        /*0998*/ 	.word	0x0000a0b0
        /*099c*/ 	.word	0x00000000
        /*09a0*/ 	.word	0x00000000
        /*09a4*/ 	.short	0x010a
        /*09a6*/ 	.byte	0xff
	.zero		1


	//   ....[136]....
        /*09a8*/ 	.word	0x0000a110
        /*09ac*/ 	.word	0x00000000
        /*09b0*/ 	.word	0x00000000
        /*09b4*/ 	.short	0x010a
        /*09b6*/ 	.byte	0xff
	.zero		1


	//   ....[137]....
        /*09b8*/ 	.word	0x0000a170
        /*09bc*/ 	.word	0x00000000
        /*09c0*/ 	.word	0x00000120
        /*09c4*/ 	.short	0x010a
        /*09c6*/ 	.byte	0xff
	.zero		1


	//   ....[138]....
        /*09c8*/ 	.word	0x0000a1c0
        /*09cc*/ 	.word	0x00000000
        /*09d0*/ 	.word	0x000000a0
        /*09d4*/ 	.short	0x010a
        /*09d6*/ 	.byte	0xff
	.zero		1


	//   ....[139]....
        /*09d8*/ 	.word	0x0000a220
        /*09dc*/ 	.word	0x00000000
        /*09e0*/ 	.word	0x00000098
        /*09e4*/ 	.short	0x010a
        /*09e6*/ 	.byte	0xff
	.zero		1


	//   ....[140]....
        /*09e8*/ 	.word	0x0000a280
        /*09ec*/ 	.word	0x00000000
        /*09f0*/ 	.word	0x00000070
        /*09f4*/ 	.short	0x010a
        /*09f6*/ 	.byte	0xff
	.zero		1


	//   ....[141]....
        /*09f8*/ 	.word	0x0000a2e0
        /*09fc*/ 	.word	0x00000000
        /*0a00*/ 	.word	0x00000078
        /*0a04*/ 	.short	0x010a
        /*0a06*/ 	.byte	0xff
	.zero		1


	//   ....[142]....
        /*0a08*/ 	.word	0x0000a340
        /*0a0c*/ 	.word	0x00000000
        /*0a10*/ 	.word	0x00000080
        /*0a14*/ 	.short	0x010a
        /*0a16*/ 	.byte	0xff
	.zero		1


	//   ....[143]....
        /*0a18*/ 	.word	0x0000a3a0
        /*0a1c*/ 	.word	0x00000000
        /*0a20*/ 	.word	0x00000088
        /*0a24*/ 	.short	0x010a
        /*0a26*/ 	.byte	0xff
	.zero		1


	//   ....[144]....
        /*0a28*/ 	.word	0x0000a400
        /*0a2c*/ 	.word	0x00000000
        /*0a30*/ 	.word	0x00000070
        /*0a34*/ 	.short	0x010a
        /*0a36*/ 	.byte	0xff
	.zero		1


	//   ....[145]....
        /*0a38*/ 	.word	0x0000a460
        /*0a3c*/ 	.word	0x00000000
        /*0a40*/ 	.word	0x00000078
        /*0a44*/ 	.short	0x010a
        /*0a46*/ 	.byte	0xff
	.zero		1


	//   ....[146]....
        /*0a48*/ 	.word	0x0000a4c0
        /*0a4c*/ 	.word	0x00000000
        /*0a50*/ 	.word	0x00000080
        /*0a54*/ 	.short	0x010a
        /*0a56*/ 	.byte	0xff
	.zero		1


	//   ....[147]....
        /*0a58*/ 	.word	0x0000a510
        /*0a5c*/ 	.word	0x00000000
        /*0a60*/ 	.word	0x000000a0
        /*0a64*/ 	.short	0x010a
        /*0a66*/ 	.byte	0xff
	.zero		1


	//   ....[148]....
        /*0a68*/ 	.word	0x0000a560
        /*0a6c*/ 	.word	0x00000003
        /*0a70*/ 	.word	0x00000050
        /*0a74*/ 	.short	0x010a
        /*0a76*/ 	.byte	0xff
	.zero		1


	//   ....[149]....
        /*0a78*/ 	.word	0x0000a5b0
        /*0a7c*/ 	.word	0x0000006f
        /*0a80*/ 	.word	0x000000c0
        /*0a84*/ 	.short	0x010a
        /*0a86*/ 	.byte	0xff
	.zero		1


	//   ....[150]....
        /*0a88*/ 	.word	0x0000a600
        /*0a8c*/ 	.word	0x00000000
        /*0a90*/ 	.word	0x00000050
        /*0a94*/ 	.short	0x010a
        /*0a96*/ 	.byte	0xff
	.zero		1


	//   ....[151]....
        /*0a98*/ 	.word	0x0000a650
        /*0a9c*/ 	.word	0x00000000
        /*0aa0*/ 	.word	0x00000050
        /*0aa4*/ 	.short	0x010a
        /*0aa6*/ 	.byte	0xff
	.zero		1


	//   ....[152]....
        /*0aa8*/ 	.word	0x0000a6a0
        /*0aac*/ 	.word	0x00000000
        /*0ab0*/ 	.word	0x00000050
        /*0ab4*/ 	.short	0x010a
        /*0ab6*/ 	.byte	0xff
	.zero		1


	//----- nvinfo : EIATTR_NUM_MBARRIERS
	.align		4
.L_48:
        /*0ab8*/ 	.byte	0x03, 0x38
        /*0aba*/ 	.short	0x0025


	//----- nvinfo : EIATTR_EXIT_INSTR_OFFSETS
	.align		4
        /*0abc*/ 	.byte	0x04, 0x1c
        /*0abe*/ 	.short	(.L_50 - .L_49)


	//   ....[0]....
.L_49:
        /*0ac0*/ 	.word	0x000028e0


	//   ....[1]....
        /*0ac4*/ 	.word	0x00002de0


	//   ....[2]....
        /*0ac8*/ 	.word	0x00002e40


	//   ....[3]....
        /*0acc*/ 	.word	0x000040e0


	//   ....[4]....
        /*0ad0*/ 	.word	0x000052c0


	//   ....[5]....
        /*0ad4*/ 	.word	0x00005300


	//   ....[6]....
        /*0ad8*/ 	.word	0x000099a0


	//----- nvinfo : EIATTR_MAX_THREADS
	.align		4
.L_50:
        /*0adc*/ 	.byte	0x04, 0x05
        /*0ade*/ 	.short	(.L_52 - .L_51)
.L_51:
        /*0ae0*/ 	.word	0x00000100
        /*0ae4*/ 	.word	0x00000001
        /*0ae8*/ 	.word	0x00000001


	//----- nvinfo : EIATTR_CRS_STACK_SIZE
	.align		4
.L_52:
        /*0aec*/ 	.byte	0x04, 0x1e
        /*0aee*/ 	.short	(.L_54 - .L_53)
.L_53:
        /*0af0*/ 	.word	0x00000000


	//----- nvinfo : EIATTR_CBANK_PARAM_SIZE
	.align		4
.L_54:
        /*0af4*/ 	.byte	0x03, 0x19
        /*0af6*/ 	.short	0x0800


	//----- nvinfo : EIATTR_PARAM_CBANK
	.align		4
        /*0af8*/ 	.byte	0x04, 0x0a
        /*0afa*/ 	.short	(.L_56 - .L_55)
	.align		4
.L_55:
        /*0afc*/ 	.word	index@(.nv.constant0._ZN7cutlass13device_kernelINS_4gemm6kernel13GemmUniversalIN4cute5tupleIJiiiiEEENS1_10collective13CollectiveMmaINS1_35MainloopSm100TmaUmmaWarpSpecializedILi5ELi2ELi4ENS5_IJNS4_1CILi2EEENSA_ILi1EEESC_EEEEENS5_IJNSA_ILi128EEENSA_ILi256EEENSA_ILi64EEEEEENS_12float_e4m3_tENS5_IJlSC_lEEESJ_SK_NS4_8TiledMMAINS4_8MMA_AtomIJNS4_10MMA_TraitsINS4_25SM100_MMA_F8F6F4_2x1SM_SSEJSJ_SJ_fSF_SG_NS4_17integral_constantINS4_4UMMA5MajorELSR_0EEESS_NSP_INSQ_7ScaleInELST_0EEESU_EEEEEENS4_6LayoutINS5_IJSC_SC_SC_EEENS5_IJNSA_ILi0EEESZ_SZ_EEEEENS5_IJNS4_10UnderscoreES12_S12_EEEEENS4_18SM100_TMA_2SM_LOADENS4_14ComposedLayoutINS4_7SwizzleILi2ELi4ELi3EEENS4_18smem_ptr_flag_bitsILi8EEENSX_INS5_IJNSA_ILi8EEESH_EEENS5_IJSH_SC_EEEEEEEvNS4_8identityES15_S1F_vS1G_EENS_8epilogue10collective18CollectiveEpilogueINS1I_23Sm100TmaWarpSpecializedILi4ELi2ELi32ELb0ELb0EEEJNS5_IJSH_SG_SH_EEENS5_IJNSX_ISH_SC_EENSX_INS5_IJNSA_ILi32EEESB_EEENS5_IJSC_SF_EEEEEEEESJ_SK_SJ_SK_NS1I_6fusion15FusionCallbacksIS1M_NS1U_17LinearCombinationISJ_fSJ_fLNS_15FloatRoundStyleE2EEES1N_S1T_JEEENS4_5SM1004TMEM4LOAD26SM100_TMEM_LOAD_32dp32b32xENS4_13SM90_TMA_LOADENS16_INS17_ILi1ELi4ELi3EEES1A_NSX_INS5_IJS1B_S1P_EEENS5_IJS1P_SC_EEEEEEENS4_39AutoVectorizingCopyWithAssumedAlignmentILi128EEENS4_14SM90_TMA_STOREES29_S2B_S2B_EEEvvEEEEvNT_6ParamsE)
        /*0b00*/ 	.short	0x0380
        /*0b02*/ 	.short	0x0800


	//----- nvinfo : EIATTR_SW_WAR
	.align		4
.L_56:
        /*0b04*/ 	.byte	0x04, 0x36
        /*0b06*/ 	.short	(.L_58 - .L_57)
.L_57:
        /*0b08*/ 	.word	0x00000008
.L_58:


//--------------------- .nv.callgraph             --------------------------
	.section	.nv.callgraph,"",@"SHT_CUDA_CALLGRAPH"
	.align	4
	.sectionentsize	8
	.align		4
        /*0000*/ 	.word	0x00000000
	.align		4
        /*0004*/ 	.word	0xffffffff
	.align		4
        /*0008*/ 	.word	index@(_ZN7cutlass13device_kernelINS_4gemm6kernel13GemmUniversalIN4cute5tupleIJiiiiEEENS1_10collective13CollectiveMmaINS1_35MainloopSm100TmaUmmaWarpSpecializedILi5ELi2ELi4ENS5_IJNS4_1CILi2EEENSA_ILi1EEESC_EEEEENS5_IJNSA_ILi128EEENSA_ILi256EEENSA_ILi64EEEEEENS_12float_e4m3_tENS5_IJlSC_lEEESJ_SK_NS4_8TiledMMAINS4_8MMA_AtomIJNS4_10MMA_TraitsINS4_25SM100_MMA_F8F6F4_2x1SM_SSEJSJ_SJ_fSF_SG_NS4_17integral_constantINS4_4UMMA5MajorELSR_0EEESS_NSP_INSQ_7ScaleInELST_0EEESU_EEEEEENS4_6LayoutINS5_IJSC_SC_SC_EEENS5_IJNSA_ILi0EEESZ_SZ_EEEEENS5_IJNS4_10UnderscoreES12_S12_EEEEENS4_18SM100_TMA_2SM_LOADENS4_14ComposedLayoutINS4_7SwizzleILi2ELi4ELi3EEENS4_18smem_ptr_flag_bitsILi8EEENSX_INS5_IJNSA_ILi8EEESH_EEENS5_IJSH_SC_EEEEEEEvNS4_8identityES15_S1F_vS1G_EENS_8epilogue10collective18CollectiveEpilogueINS1I_23Sm100TmaWarpSpecializedILi4ELi2ELi32ELb0ELb0EEEJNS5_IJSH_SG_SH_EEENS5_IJNSX_ISH_SC_EENSX_INS5_IJNSA_ILi32EEESB_EEENS5_IJSC_SF_EEEEEEEESJ_SK_SJ_SK_NS1I_6fusion15FusionCallbacksIS1M_NS1U_17LinearCombinationISJ_fSJ_fLNS_15FloatRoundStyleE2EEES1N_S1T_JEEENS4_5SM1004TMEM4LOAD26SM100_TMEM_LOAD_32dp32b32xENS4_13SM90_TMA_LOADENS16_INS17_ILi1ELi4ELi3EEES1A_NSX_INS5_IJS1B_S1P_EEENS5_IJS1P_SC_EEEEEEENS4_39AutoVectorizingCopyWithAssumedAlignmentILi128EEENS4_14SM90_TMA_STOREES29_S2B_S2B_EEEvvEEEEvNT_6ParamsE)
	.align		4
        /*000c*/ 	.word	index@(__assertfail)
	.align		4
        /*0010*/ 	.word	0x00000000
	.align		4
        /*0014*/ 	.word	0xfffffffe
	.align		4
        /*0018*/ 	.word	0x00000000
	.align		4
        /*001c*/ 	.word	0xfffffffd
	.align		4
        /*0020*/ 	.word	0x00000000
	.align		4
        /*0024*/ 	.word	0xfffffffc


//--------------------- .nv.constant4             --------------------------
	.section	.nv.constant4,"a",@progbits
	.align	8
	.align		8
.nv.constant4:
        /*0000*/ 	.dword	__assertfail
	.align		8
        /*0008*/ 	.dword	__unnamed_1
	.align		8
        /*0010*/ 	.dword	__unnamed_2
	.align		8
        /*0018*/ 	.dword	__unnamed_3
	.align		8
        /*0020*/ 	.dword	_ZN39_INTERNAL_0652734d_4_k_cu_56626756_90824cuda3std3__45__cpo5beginE
	.align		8
        /*0028*/ 	.dword	_ZN39_INTERNAL_0652734d_4_k_cu_56626756_90824cuda3std3__45__cpo3endE
	.align		8
        /*0030*/ 	.dword	_ZN39_INTERNAL_0652734d_4_k_cu_56626756_90824cuda3std3__45__cpo6cbeginE
	.align		8
        /*0038*/ 	.dword	_ZN39_INTERNAL_0652734d_4_k_cu_56626756_90824cuda3std3__45__cpo4cendE
	.align		8
        /*0040*/ 	.dword	_ZN39_INTERNAL_0652734d_4_k_cu_56626756_90824cuda3std3__441_GLOBAL__N__0652734d_4_k_cu_56626756_90826ignoreE
	.align		8
        /*0048*/ 	.dword	_ZN39_INTERNAL_0652734d_4_k_cu_56626756_90824cuda3std3__419piecewise_constructE
	.align		8
        /*0050*/ 	.dword	_ZN39_INTERNAL_0652734d_4_k_cu_56626756_90824cuda3std3__48in_placeE
	.align		8
        /*0058*/ 	.dword	_ZN39_INTERNAL_0652734d_4_k_cu_56626756_90824cuda3std6ranges3__45__cpo4swapE
	.align		8
        /*0060*/ 	.dword	_ZN39_INTERNAL_0652734d_4_k_cu_56626756_90824cuda3std6ranges3__45__cpo9iter_moveE
	.align		8
        /*0068*/ 	.dword	_ZN39_INTERNAL_0652734d_4_k_cu_56626756_90824cute7productE
	.align		8
        /*0070*/ 	.dword	_ZN39_INTERNAL_0652734d_4_k_cu_56626756_90824cute1_E
	.align		8
        /*0078*/ 	.dword	$str$25
	.align		8
        /*0080*/ 	.dword	$str$26
	.align		8
        /*0088*/ 	.dword	$str$27
	.align		8
        /*0090*/ 	.dword	$str$28


//--------------------- .text._ZN7cutlass13device_kernelINS_4gemm6kernel13GemmUniversalIN4cute5tupleIJiiiiEEENS1_10collective13CollectiveMmaINS1_35MainloopSm100TmaUmmaWarpSpecializedILi5ELi2ELi4ENS5_IJNS4_1CILi2EEENSA_ILi1EEESC_EEEEENS5_IJNSA_ILi128EEENSA_ILi256EEENSA_ILi64EEEEEENS_12float_e4m3_tENS5_IJlSC_lEEESJ_SK_NS4_8TiledMMAINS4_8MMA_AtomIJNS4_10MMA_TraitsINS4_25SM100_MMA_F8F6F4_2x1SM_SSEJSJ_SJ_fSF_SG_NS4_17integral_constantINS4_4UMMA5MajorELSR_0EEESS_NSP_INSQ_7ScaleInELST_0EEESU_EEEEEENS4_6LayoutINS5_IJSC_SC_SC_EEENS5_IJNSA_ILi0EEESZ_SZ_EEEEENS5_IJNS4_10UnderscoreES12_S12_EEEEENS4_18SM100_TMA_2SM_LOADENS4_14ComposedLayoutINS4_7SwizzleILi2ELi4ELi3EEENS4_18smem_ptr_flag_bitsILi8EEENSX_INS5_IJNSA_ILi8EEESH_EEENS5_IJSH_SC_EEEEEEEvNS4_8identityES15_S1F_vS1G_EENS_8epilogue10collective18CollectiveEpilogueINS1I_23Sm100TmaWarpSpecializedILi4ELi2ELi32ELb0ELb0EEEJNS5_IJSH_SG_SH_EEENS5_IJNSX_ISH_SC_EENSX_INS5_IJNSA_ILi32EEESB_EEENS5_IJSC_SF_EEEEEEEESJ_SK_SJ_SK_NS1I_6fusion15FusionCallbacksIS1M_NS1U_17LinearCombinationISJ_fSJ_fLNS_15FloatRoundStyleE2EEES1N_S1T_JEEENS4_5SM1004TMEM4LOAD26SM100_TMEM_LOAD_32dp32b32xENS4_13SM90_TMA_LOADENS16_INS17_ILi1ELi4ELi3EEES1A_NSX_INS5_IJS1B_S1P_EEENS5_IJS1P_SC_EEEEEEENS4_39AutoVectorizingCopyWithAssumedAlignmentILi128EEENS4_14SM90_TMA_STOREES29_S2B_S2B_EEEvvEEEEvNT_6ParamsE --------------------------
	.section	.text._ZN7cutlass13device_kernelINS_4gemm6kernel13GemmUniversalIN4cute5tupleIJiiiiEEENS1_10collective13CollectiveMmaINS1_35MainloopSm100TmaUmmaWarpSpecializedILi5ELi2ELi4ENS5_IJNS4_1CILi2EEENSA_ILi1EEESC_EEEEENS5_IJNSA_ILi128EEENSA_ILi256EEENSA_ILi64EEEEEENS_12float_e4m3_tENS5_IJlSC_lEEESJ_SK_NS4_8TiledMMAINS4_8MMA_AtomIJNS4_10MMA_TraitsINS4_25SM100_MMA_F8F6F4_2x1SM_SSEJSJ_SJ_fSF_SG_NS4_17integral_constantINS4_4UMMA5MajorELSR_0EEESS_NSP_INSQ_7ScaleInELST_0EEESU_EEEEEENS4_6LayoutINS5_IJSC_SC_SC_EEENS5_IJNSA_ILi0EEESZ_SZ_EEEEENS5_IJNS4_10UnderscoreES12_S12_EEEEENS4_18SM100_TMA_2SM_LOADENS4_14ComposedLayoutINS4_7SwizzleILi2ELi4ELi3EEENS4_18smem_ptr_flag_bitsILi8EEENSX_INS5_IJNSA_ILi8EEESH_EEENS5_IJSH_SC_EEEEEEEvNS4_8identityES15_S1F_vS1G_EENS_8epilogue10collective18CollectiveEpilogueINS1I_23Sm100TmaWarpSpecializedILi4ELi2ELi32ELb0ELb0EEEJNS5_IJSH_SG_SH_EEENS5_IJNSX_ISH_SC_EENSX_INS5_IJNSA_ILi32EEESB_EEENS5_IJSC_SF_EEEEEEEESJ_SK_SJ_SK_NS1I_6fusion15FusionCallbacksIS1M_NS1U_17LinearCombinationISJ_fSJ_fLNS_15FloatRoundStyleE2EEES1N_S1T_JEEENS4_5SM1004TMEM4LOAD26SM100_TMEM_LOAD_32dp32b32xENS4_13SM90_TMA_LOADENS16_INS17_ILi1ELi4ELi3EEES1A_NSX_INS5_IJS1B_S1P_EEENS5_IJS1P_SC_EEEEEEENS4_39AutoVectorizingCopyWithAssumedAlignmentILi128EEENS4_14SM90_TMA_STOREES29_S2B_S2B_EEEvvEEEEvNT_6ParamsE,"ax",@progbits
	.align	128
.text._ZN7cutlass13device_kernelINS_4gemm6kernel13GemmUniversalIN4cute5tupleIJiiiiEEENS1_10collective13CollectiveMmaINS1_35MainloopSm100TmaUmmaWarpSpecializedILi5ELi2ELi4ENS5_IJNS4_1CILi2EEENSA_ILi1EEESC_EEEEENS5_IJNSA_ILi128EEENSA_ILi256EEENSA_ILi64EEEEEENS_12float_e4m3_tENS5_IJlSC_lEEESJ_SK_NS4_8TiledMMAINS4_8MMA_AtomIJNS4_10MMA_TraitsINS4_25SM100_MMA_F8F6F4_2x1SM_SSEJSJ_SJ_fSF_SG_NS4_17integral_constantINS4_4UMMA5MajorELSR_0EEESS_NSP_INSQ_7ScaleInELST_0EEESU_EEEEEENS4_6LayoutINS5_IJSC_SC_SC_EEENS5_IJNSA_ILi0EEESZ_SZ_EEEEENS5_IJNS4_10UnderscoreES12_S12_EEEEENS4_18SM100_TMA_2SM_LOADENS4_14ComposedLayoutINS4_7SwizzleILi2ELi4ELi3EEENS4_18smem_ptr_flag_bitsILi8EEENSX_INS5_IJNSA_ILi8EEESH_EEENS5_IJSH_SC_EEEEEEEvNS4_8identityES15_S1F_vS1G_EENS_8epilogue10collective18CollectiveEpilogueINS1I_23Sm100TmaWarpSpecializedILi4ELi2ELi32ELb0ELb0EEEJNS5_IJSH_SG_SH_EEENS5_IJNSX_ISH_SC_EENSX_INS5_IJNSA_ILi32EEESB_EEENS5_IJSC_SF_EEEEEEEESJ_SK_SJ_SK_NS1I_6fusion15FusionCallbacksIS1M_NS1U_17LinearCombinationISJ_fSJ_fLNS_15FloatRoundStyleE2EEES1N_S1T_JEEENS4_5SM1004TMEM4LOAD26SM100_TMEM_LOAD_32dp32b32xENS4_13SM90_TMA_LOADENS16_INS17_ILi1ELi4ELi3EEES1A_NSX_INS5_IJS1B_S1P_EEENS5_IJS1P_SC_EEEEEEENS4_39AutoVectorizingCopyWithAssumedAlignmentILi128EEENS4_14SM90_TMA_STOREES29_S2B_S2B_EEEvvEEEEvNT_6ParamsE:
        .type           _ZN7cutlass13device_kernelINS_4gemm6kernel13GemmUniversalIN4cute5tupleIJiiiiEEENS1_10collective13CollectiveMmaINS1_35MainloopSm100TmaUmmaWarpSpecializedILi5ELi2ELi4ENS5_IJNS4_1CILi2EEENSA_ILi1EEESC_EEEEENS5_IJNSA_ILi128EEENSA_ILi256EEENSA_ILi64EEEEEENS_12float_e4m3_tENS5_IJlSC_lEEESJ_SK_NS4_8TiledMMAINS4_8MMA_AtomIJNS4_10MMA_TraitsINS4_25SM100_MMA_F8F6F4_2x1SM_SSEJSJ_SJ_fSF_SG_NS4_17integral_constantINS4_4UMMA5MajorELSR_0EEESS_NSP_INSQ_7ScaleInELST_0EEESU_EEEEEENS4_6LayoutINS5_IJSC_SC_SC_EEENS5_IJNSA_ILi0EEESZ_SZ_EEEEENS5_IJNS4_10UnderscoreES12_S12_EEEEENS4_18SM100_TMA_2SM_LOADENS4_14ComposedLayoutINS4_7SwizzleILi2ELi4ELi3EEENS4_18smem_ptr_flag_bitsILi8EEENSX_INS5_IJNSA_ILi8EEESH_EEENS5_IJSH_SC_EEEEEEEvNS4_8identityES15_S1F_vS1G_EENS_8epilogue10collective18CollectiveEpilogueINS1I_23Sm100TmaWarpSpecializedILi4ELi2ELi32ELb0ELb0EEEJNS5_IJSH_SG_SH_EEENS5_IJNSX_ISH_SC_EENSX_INS5_IJNSA_ILi32EEESB_EEENS5_IJSC_SF_EEEEEEEESJ_SK_SJ_SK_NS1I_6fusion15FusionCallbacksIS1M_NS1U_17LinearCombinationISJ_fSJ_fLNS_15FloatRoundStyleE2EEES1N_S1T_JEEENS4_5SM1004TMEM4LOAD26SM100_TMEM_LOAD_32dp32b32xENS4_13SM90_TMA_LOADENS16_INS17_ILi1ELi4ELi3EEES1A_NSX_INS5_IJS1B_S1P_EEENS5_IJS1P_SC_EEEEEEENS4_39AutoVectorizingCopyWithAssumedAlignmentILi128EEENS4_14SM90_TMA_STOREES29_S2B_S2B_EEEvvEEEEvNT_6ParamsE,@function
        .size           _ZN7cutlass13device_kernelINS_4gemm6kernel13GemmUniversalIN4cute5tupleIJiiiiEEENS1_10collective13CollectiveMmaINS1_35MainloopSm100TmaUmmaWarpSpecializedILi5ELi2ELi4ENS5_IJNS4_1CILi2EEENSA_ILi1EEESC_EEEEENS5_IJNSA_ILi128EEENSA_ILi256EEENSA_ILi64EEEEEENS_12float_e4m3_tENS5_IJlSC_lEEESJ_SK_NS4_8TiledMMAINS4_8MMA_AtomIJNS4_10MMA_TraitsINS4_25SM100_MMA_F8F6F4_2x1SM_SSEJSJ_SJ_fSF_SG_NS4_17integral_constantINS4_4UMMA5MajorELSR_0EEESS_NSP_INSQ_7ScaleInELST_0EEESU_EEEEEENS4_6LayoutINS5_IJSC_SC_SC_EEENS5_IJNSA_ILi0EEESZ_SZ_EEEEENS5_IJNS4_10UnderscoreES12_S12_EEEEENS4_18SM100_TMA_2SM_LOADENS4_14ComposedLayoutINS4_7SwizzleILi2ELi4ELi3EEENS4_18smem_ptr_flag_bitsILi8EEENSX_INS5_IJNSA_ILi8EEESH_EEENS5_IJSH_SC_EEEEEEEvNS4_8identityES15_S1F_vS1G_EENS_8epilogue10collective18CollectiveEpilogueINS1I_23Sm100TmaWarpSpecializedILi4ELi2ELi32ELb0ELb0EEEJNS5_IJSH_SG_SH_EEENS5_IJNSX_ISH_SC_EENSX_INS5_IJNSA_ILi32EEESB_EEENS5_IJSC_SF_EEEEEEEESJ_SK_SJ_SK_NS1I_6fusion15FusionCallbacksIS1M_NS1U_17LinearCombinationISJ_fSJ_fLNS_15FloatRoundStyleE2EEES1N_S1T_JEEENS4_5SM1004TMEM4LOAD26SM100_TMEM_LOAD_32dp32b32xENS4_13SM90_TMA_LOADENS16_INS17_ILi1ELi4ELi3EEES1A_NSX_INS5_IJS1B_S1P_EEENS5_IJS1P_SC_EEEEEEENS4_39AutoVectorizingCopyWithAssumedAlignmentILi128EEENS4_14SM90_TMA_STOREES29_S2B_S2B_EEEvvEEEEvNT_6ParamsE,(.L_x_194 - _ZN7cutlass13device_kernelINS_4gemm6kernel13GemmUniversalIN4cute5tupleIJiiiiEEENS1_10collective13CollectiveMmaINS1_35MainloopSm100TmaUmmaWarpSpecializedILi5ELi2ELi4ENS5_IJNS4_1CILi2EEENSA_ILi1EEESC_EEEEENS5_IJNSA_ILi128EEENSA_ILi256EEENSA_ILi64EEEEEENS_12float_e4m3_tENS5_IJlSC_lEEESJ_SK_NS4_8TiledMMAINS4_8MMA_AtomIJNS4_10MMA_TraitsINS4_25SM100_MMA_F8F6F4_2x1SM_SSEJSJ_SJ_fSF_SG_NS4_17integral_constantINS4_4UMMA5MajorELSR_0EEESS_NSP_INSQ_7ScaleInELST_0EEESU_EEEEEENS4_6LayoutINS5_IJSC_SC_SC_EEENS5_IJNSA_ILi0EEESZ_SZ_EEEEENS5_IJNS4_10UnderscoreES12_S12_EEEEENS4_18SM100_TMA_2SM_LOADENS4_14ComposedLayoutINS4_7SwizzleILi2ELi4ELi3EEENS4_18smem_ptr_flag_bitsILi8EEENSX_INS5_IJNSA_ILi8EEESH_EEENS5_IJSH_SC_EEEEEEEvNS4_8identityES15_S1F_vS1G_EENS_8epilogue10collective18CollectiveEpilogueINS1I_23Sm100TmaWarpSpecializedILi4ELi2ELi32ELb0ELb0EEEJNS5_IJSH_SG_SH_EEENS5_IJNSX_ISH_SC_EENSX_INS5_IJNSA_ILi32EEESB_EEENS5_IJSC_SF_EEEEEEEESJ_SK_SJ_SK_NS1I_6fusion15FusionCallbacksIS1M_NS1U_17LinearCombinationISJ_fSJ_fLNS_15FloatRoundStyleE2EEES1N_S1T_JEEENS4_5SM1004TMEM4LOAD26SM100_TMEM_LOAD_32dp32b32xENS4_13SM90_TMA_LOADENS16_INS17_ILi1ELi4ELi3EEES1A_NSX_INS5_IJS1B_S1P_EEENS5_IJS1P_SC_EEEEEEENS4_39AutoVectorizingCopyWithAssumedAlignmentILi128EEENS4_14SM90_TMA_STOREES29_S2B_S2B_EEEvvEEEEvNT_6ParamsE)
        .other          _ZN7cutlass13device_kernelINS_4gemm6kernel13GemmUniversalIN4cute5tupleIJiiiiEEENS1_10collective13CollectiveMmaINS1_35MainloopSm100TmaUmmaWarpSpecializedILi5ELi2ELi4ENS5_IJNS4_1CILi2EEENSA_ILi1EEESC_EEEEENS5_IJNSA_ILi128EEENSA_ILi256EEENSA_ILi64EEEEEENS_12float_e4m3_tENS5_IJlSC_lEEESJ_SK_NS4_8TiledMMAINS4_8MMA_AtomIJNS4_10MMA_TraitsINS4_25SM100_MMA_F8F6F4_2x1SM_SSEJSJ_SJ_fSF_SG_NS4_17integral_constantINS4_4UMMA5MajorELSR_0EEESS_NSP_INSQ_7ScaleInELST_0EEESU_EEEEEENS4_6LayoutINS5_IJSC_SC_SC_EEENS5_IJNSA_ILi0EEESZ_SZ_EEEEENS5_IJNS4_10UnderscoreES12_S12_EEEEENS4_18SM100_TMA_2SM_LOADENS4_14ComposedLayoutINS4_7SwizzleILi2ELi4ELi3EEENS4_18smem_ptr_flag_bitsILi8EEENSX_INS5_IJNSA_ILi8EEESH_EEENS5_IJSH_SC_EEEEEEEvNS4_8identityES15_S1F_vS1G_EENS_8epilogue10collective18CollectiveEpilogueINS1I_23Sm100TmaWarpSpecializedILi4ELi2ELi32ELb0ELb0EEEJNS5_IJSH_SG_SH_EEENS5_IJNSX_ISH_SC_EENSX_INS5_IJNSA_ILi32EEESB_EEENS5_IJSC_SF_EEEEEEEESJ_SK_SJ_SK_NS1I_6fusion15FusionCallbacksIS1M_NS1U_17LinearCombinationISJ_fSJ_fLNS_15FloatRoundStyleE2EEES1N_S1T_JEEENS4_5SM1004TMEM4LOAD26SM100_TMEM_LOAD_32dp32b32xENS4_13SM90_TMA_LOADENS16_INS17_ILi1ELi4ELi3EEES1A_NSX_INS5_IJS1B_S1P_EEENS5_IJS1P_SC_EEEEEEENS4_39AutoVectorizingCopyWithAssumedAlignmentILi128EEENS4_14SM90_TMA_STOREES29_S2B_S2B_EEEvvEEEEvNT_6ParamsE,@"STO_CUDA_ENTRY STV_DEFAULT"
_ZN7cutlass13device_kernelINS_4gemm6kernel13GemmUniversalIN4cute5tupleIJiiiiEEENS1_10collective13CollectiveMmaINS1_35MainloopSm100TmaUmmaWarpSpecializedILi5ELi2ELi4ENS5_IJNS4_1CILi2EEENSA_ILi1EEESC_EEEEENS5_IJNSA_ILi128EEENSA_ILi256EEENSA_ILi64EEEEEENS_12float_e4m3_tENS5_IJlSC_lEEESJ_SK_NS4_8TiledMMAINS4_8MMA_AtomIJNS4_10MMA_TraitsINS4_25SM100_MMA_F8F6F4_2x1SM_SSEJSJ_SJ_fSF_SG_NS4_17integral_constantINS4_4UMMA5MajorELSR_0EEESS_NSP_INSQ_7ScaleInELST_0EEESU_EEEEEENS4_6LayoutINS5_IJSC_SC_SC_EEENS5_IJNSA_ILi0EEESZ_SZ_EEEEENS5_IJNS4_10UnderscoreES12_S12_EEEEENS4_18SM100_TMA_2SM_LOADENS4_14ComposedLayoutINS4_7SwizzleILi2ELi4ELi3EEENS4_18smem_ptr_flag_bitsILi8EEENSX_INS5_IJNSA_ILi8EEESH_EEENS5_IJSH_SC_EEEEEEEvNS4_8identityES15_S1F_vS1G_EENS_8epilogue10collective18CollectiveEpilogueINS1I_23Sm100TmaWarpSpecializedILi4ELi2ELi32ELb0ELb0EEEJNS5_IJSH_SG_SH_EEENS5_IJNSX_ISH_SC_EENSX_INS5_IJNSA_ILi32EEESB_EEENS5_IJSC_SF_EEEEEEEESJ_SK_SJ_SK_NS1I_6fusion15FusionCallbacksIS1M_NS1U_17LinearCombinationISJ_fSJ_fLNS_15FloatRoundStyleE2EEES1N_S1T_JEEENS4_5SM1004TMEM4LOAD26SM100_TMEM_LOAD_32dp32b32xENS4_13SM90_TMA_LOADENS16_INS17_ILi1ELi4ELi3EEES1A_NSX_INS5_IJS1B_S1P_EEENS5_IJS1P_SC_EEEEEEENS4_39AutoVectorizingCopyWithAssumedAlignmentILi128EEENS4_14SM90_TMA_STOREES29_S2B_S2B_EEEvvEEEEvNT_6ParamsE:
[----:B------:R-:W1:Y:S01]  /*0000*/  LDC R1, c[0x0][0x37c] ;  /* 0x0000df00ff017b82 */ /* 0x000e620000000800 */
[----:B------:R-:W2:Y:S01]  /*0010*/  S2R R109, SR_TID.X ;  /* 0x00000000006d7919 */ /* 0x000ea20000002100 */
[----:B------:R-:W3:Y:S06]  /*0020*/  LDCU.64 UR6, c[0x0][0x890] ;  /* 0x00011200ff0677ac */ /* 0x000eec0008000a00 */
[----:B------:R-:W4:Y:S01]  /*0030*/  S2UR UR37, SR_CgaCtaId ;  /* 0x00000000002579c3 */ /* 0x000f220000008800 */
[----:B------:R-:W-:Y:S02]  /*0040*/  PRMT R96, RZ, 0x7610, R96 ;  /* 0x00007610ff607816 */ /* 0x000fe40000000060 */
[----:B------:R-:W-:Y:S01]  /*0050*/  ELECT P1, URZ, PT ;  /* 0x0000000000ff782f */ /* 0x000fe20003820000 */
[----:B------:R-:W1:Y:S01]  /*0060*/  LDCU.64 UR46, c[0x0][0x358] ;  /* 0x00006b00ff2e77ac */ /* 0x000e620008000a00 */
[----:B---3--:R-:W-:-:S04]  /*0070*/  UISETP.NE.U32.AND UP0, UPT, UR6, URZ, UPT ;  /* 0x000000ff0600728c */ /* 0x008fc8000bf05070 */
[----:B------:R-:W-:Y:S02]  /*0080*/  UISETP.NE.AND.EX UP0, UPT, UR7, URZ, UPT, UP0 ;  /* 0x000000ff0700728c */ /* 0x000fe4000bf05300 */
[----:B----4-:R-:W-:Y:S02]  /*0090*/  ULOP3.LUT UR5, UR37, 0x1, URZ, 0xc0, !UPT ;  /* 0x0000000125057892 */ /* 0x010fe4000f8ec0ff */
[----:B------:R-:W-:Y:S01]  /*00a0*/  ULOP3.LUT UR4, UR37, 0x1, URZ, 0x3c, !UPT ;  /* 0x0000000125047892 */ /* 0x000fe2000f8e3cff */
[----:B--2---:R-:W-:-:S05]  /*00b0*/  SHF.R.U32.HI R102, RZ, 0x5, R109 ;  /* 0x00000005ff667819 */ /* 0x004fca000001166d */
[----:B------:R-:W2:Y:S02]  /*00c0*/  SHFL.IDX PT, R0, R102, RZ, 0x1f ;  /* 0x00001fff66007589 */ /* 0x000ea400000e0000 */
[----:B--2---:R-:W-:Y:S01]  /*00d0*/  R2UR UR10, R0 ;  /* 0x00000000000a72ca */ /* 0x004fe200000e0000 */
[----:B-1----:R-:W-:-:S14]  /*00e0*/  BRA.U UP0, `(.L_x_0) ;  /* 0x00000001002c7547 */ /* 0x002fdc000b800000 */
[----:B------:R-:W1:Y:S02]  /*00f0*/  LDCU.64 UR8, c[0x0][0x888] ;  /* 0x00011100ff0877ac */ /* 0x000e640008000a00 */
[----:B-1----:R-:W-:-:S04]  /*0100*/  UISETP.NE.U32.AND UP0, UPT, UR8, URZ, UPT ;  /* 0x000000ff0800728c */ /* 0x002fc8000bf05070 */
[----:B------:R-:W-:-:S09]  /*0110*/  UISETP.NE.AND.EX UP0, UPT, UR9, URZ, UPT, UP0 ;  /* 0x000000ff0900728c */ /* 0x000fd2000bf05300 */
[----:B------:R-:W-:Y:S05]  /*0120*/  BRA.U !UP0, `(.L_x_1) ;  /* 0x0000000108107547 */ /* 0x000fea000b800000 */
[----:B------:R-:W1:Y:S02]  /*0130*/  LDC.64 R2, c[0x0][0x888] ;  /* 0x00022200ff027b82 */ /* 0x000e640000000a00 */
[----:B-1----:R1:W5:Y:S01]  /*0140*/  LDG.E R49, desc[UR46][R2.64] ;  /* 0x0000002e02317981 */ /* 0x002362000c1e1900 */
[----:B------:R-:W-:Y:S01]  /*0150*/  HFMA2 R96, -RZ, RZ, 0, 5.9604644775390625e-08 ;  /* 0x00000001ff607431 */ /* 0x000fe200000001ff */
[----:B------:R-:W-:Y:S05]  /*0160*/  BRA `(.L_x_0) ;  /* 0x00000000000c7947 */ /* 0x000fea0003800000 */
.L_x_1:
[----:B------:R-:W1:Y:S01]  /*0170*/  LDCU UR8, c[0x0][0x880] ;  /* 0x00011000ff0877ac */ /* 0x000e620008000800 */
[----:B------:R-:W-:Y:S01]  /*0180*/  HFMA2 R96, -RZ, RZ, 0, 5.9604644775390625e-08 ;  /* 0x00000001ff607431 */ /* 0x000fe200000001ff */
[----:B-1----:R-:W-:-:S07]  /*0190*/  MOV R49, UR8 ;  /* 0x0000000800317c02 */ /* 0x002fce0008000f00 */
.L_x_0:
[----:B------:R-:W2:Y:S02]  /*01a0*/  LDCU.64 UR8, c[0x0][0x8b0] ;  /* 0x00011600ff0877ac */ /* 0x000ea40008000a00 */
[----:B--2---:R-:W-:-:S04]  /*01b0*/  UISETP.NE.U32.AND UP0, UPT, UR8, URZ, UPT ;  /* 0x000000ff0800728c */ /* 0x004fc8000bf05070 */
[----:B------:R-:W-:-:S09]  /*01c0*/  UISETP.NE.AND.EX UP0, UPT, UR9, URZ, UPT, UP0 ;  /* 0x000000ff0900728c */ /* 0x000fd2000bf05300 */
[----:B------:R-:W-:Y:S05]  /*01d0*/  BRA.U UP0, `(.L_x_2) ;  /* 0x0000000100247547 */ /* 0x000fea000b800000 */
[----:B------:R-:W2:Y:S02]  /*01e0*/  LDCU.64 UR8, c[0x0][0x8a8] ;  /* 0x00011500ff0877ac */ /* 0x000ea40008000a00 */
[----:B--2---:R-:W-:-:S04]  /*01f0*/  UISETP.NE.U32.AND UP0, UPT, UR8, URZ, UPT ;  /* 0x000000ff0800728c */ /* 0x004fc8000bf05070 */
[----:B------:R-:W-:-:S09]  /*0200*/  UISETP.NE.AND.EX UP0, UPT, UR9, URZ, UPT, UP0 ;  /* 0x000000ff0900728c */ /* 0x000fd2000bf05300 */
[----:B------:R-:W-:Y:S05]  /*0210*/  BRA.U !UP0, `(.L_x_3) ;  /* 0x00000001080c7547 */ /* 0x000fea000b800000 */
[----:B-1----:R-:W1:Y:S02]  /*0220*/  LDC.64 R2, c[0x0][0x8a8] ;  /* 0x00022a00ff027b82 */ /* 0x002e640000000a00 */
[----:B-1----:R2:W5:Y:S01]  /*0230*/  LDG.E R47, desc[UR46][R2.64] ;  /* 0x0000002e022f7981 */ /* 0x002562000c1e1900 */
[----:B------:R-:W-:Y:S05]  /*0240*/  BRA `(.L_x_2) ;  /* 0x0000000000087947 */ /* 0x000fea0003800000 */
.L_x_3:
[----:B------:R-:W2:Y:S02]  /*0250*/  LDCU UR8, c[0x0][0x8a0] ;  /* 0x00011400ff0877ac */ /* 0x000ea40008000800 */
[----:B--2---:R-:W-:Y:S02]  /*0260*/  MOV R47, UR8 ;  /* 0x00000008002f7c02 */ /* 0x004fe40008000f00 */
.L_x_2:
[----:B------:R-:W-:Y:S01]  /*0270*/  IMAD.U32 R0, RZ, RZ, UR10 ;  /* 0x0000000aff007e24 */ /* 0x000fe2000f8e00ff */
[----:B------:R-:W-:Y:S04]  /*0280*/  BSSY.RECONVERGENT B0, `(.L_x_4) ;  /* 0x000000c000007945 */ /* 0x000fe80003800200 */
[C---:B------:R-:W-:Y:S02]  /*0290*/  ISETP.NE.OR P2, PT, R0.reuse, 0x1, !P1 ;  /* 0x000000010000780c */ /* 0x040fe40004f45670 */
[----:B------:R-:W-:-:S11]  /*02a0*/  ISETP.NE.OR P0, PT, R0, 0x3, !P1 ;  /* 0x000000030000780c */ /* 0x000fd60004f05670 */
[----:B------:R-:W-:Y:S05]  /*02b0*/  @P2 BRA `(.L_x_5) ;  /* 0x0000000000202947 */ /* 0x000fea0003800000 */
[----:B------:R-:W3:Y:S02]  /*02c0*/  LDCU.64 UR8, c[0x0][0x348] ;  /* 0x00006900ff0877ac */ /* 0x000ee40008000a00 */
[----:B---3--:R-:W-:Y:S02]  /*02d0*/  UIADD3 UR12, UP1, UPT, UR8, 0x80, URZ ;  /* 0x00000080080c7890 */ /* 0x008fe4000ff3e0ff */
[----:B------:R-:W-:Y:S02]  /*02e0*/  UIADD3 UR8, UP0, UPT, UR8, 0x180, URZ ;  /* 0x0000018008087890 */ /* 0x000fe4000ff1e0ff */
[----:B------:R-:W-:Y:S02]  /*02f0*/  UIADD3.X UR13, UPT, UPT, URZ, UR9, URZ, UP1, !UPT ;  /* 0x00000009ff0d7290 */ /* 0x000fe40008ffe4ff */
[----:B------:R-:W-:-:S07]  /*0300*/  UIADD3.X UR9, UPT, UPT, URZ, UR9, URZ, UP0, !UPT ;  /* 0x00000009ff097290 */ /* 0x000fce00087fe4ff */
[----:B------:R3:W-:Y:S02]  /*0310*/  UTMACCTL.PF [UR12] ;  /* 0x000000000c0079b9 */ /* 0x0007e40008040000 */
[----:B------:R3:W-:Y:S02]  /*0320*/  UTMACCTL.PF [UR8] ;  /* 0x00000000080079b9 */ /* 0x0007e40008040000 */
[----:B---3--:R-:W-:Y:S01]  /*0330*/  NOP ;  /* 0x0000000000007918 */ /* 0x008fe20000000000 */
.L_x_5:
[----:B------:R-:W-:Y:S05]  /*0340*/  BSYNC.RECONVERGENT B0 ;  /* 0x0000000000007941 */ /* 0x000fea0003800200 */
.L_x_4:
[----:B------:R-:W-:Y:S04]  /*0350*/  BSSY.RECONVERGENT B0, `(.L_x_6) ;  /* 0x000000a000007945 */ /* 0x000fe80003800200 */
        /* <DEDUP_REMOVED lines=9> */
.L_x_7:
[----:B------:R-:W-:Y:S05]  /*03f0*/  BSYNC.RECONVERGENT B0 ;  /* 0x0000000000007941 */ /* 0x000fea0003800200 */
.L_x_6:
[----:B------:R-:W3:Y:S01]  /*0400*/  LDCU.64 UR8, c[0x0][0x888] ;  /* 0x00011100ff0877ac */ /* 0x000ee20008000a00 */
[----:B------:R-:W-:Y:S02]  /*0410*/  UISETP.EQ.U32.AND UP1, UPT, UR6, URZ, UPT ;  /* 0x000000ff0600728c */ /* 0x000fe4000bf22070 */
[----:B------:R-:W-:Y:S02]  /*0420*/  UPLOP3.LUT UP5, UPT, UPT, UPT, UPT, 0x80, 0x8 ;  /* 0x000000000008789c */ /* 0x000fe40003faf070 */
[----:B---3--:R-:W-:-:S04]  /*0430*/  UISETP.NE.U32.AND UP0, UPT, UR8, URZ, UPT ;  /* 0x000000ff0800728c */ /* 0x008fc8000bf05070 */
[----:B------:R-:W-:-:S04]  /*0440*/  UISETP.NE.AND.EX UP0, UPT, UR9, URZ, UPT, UP0 ;  /* 0x000000ff0900728c */ /* 0x000fc8000bf05300 */
[----:B------:R-:W-:-:S04]  /*0450*/  UISETP.EQ.OR.EX UP2, UPT, UR7, URZ, !UP0, UP1 ;  /* 0x000000ff0700728c */ /* 0x000fc8000c742710 */
[----:B------:R-:W-:-:S05]  /*0460*/  UP2UR UR50, UPR, URZ, 0x4 ;  /* 0x00000004ff327883 */ /* 0x000fca0008000000 */
[----:B------:R-:W-:Y:S07]  /*0470*/  BRA.U !UP2, `(.L_x_8) ;  /* 0x000000010a207547 */ /* 0x000fee000b800000 */
[----:B------:R-:W-:Y:S01]  /*0480*/  UISETP.NE.U32.AND UP2, UPT, UR6, URZ, UPT ;  /* 0x000000ff0600728c */ /* 0x000fe2000bf45070 */
[----:B-----5:R-:W-:Y:S01]  /*0490*/  FSETP.NEU.AND P0, PT, R49, RZ, PT ;  /* 0x000000ff3100720b */ /* 0x020fe20003f0d000 */
[----:B------:R-:W-:Y:S02]  /*04a0*/  USEL UR6, URZ, 0xffffffff, UP0 ;  /* 0xffffffffff067887 */ /* 0x000fe40008000000 */
[----:B------:R-:W-:-:S10]  /*04b0*/  UISETP.NE.AND.EX UP2, UPT, UR7, URZ, UPT, UP2 ;  /* 0x000000ff0700728c */ /* 0x000fd4000bf45320 */
[----:B------:R-:W-:Y:S01]  /*04c0*/  VOTEU.ANY UP1, P0 ;  /* 0x0000000000ff7886 */ /* 0x000fe20000020100 */
[----:B------:R-:W-:-:S04]  /*04d0*/  @!UP2 USEL UR6, URZ, 0xffffffff, UP1 ;  /* 0xffffffffff06a887 */ /* 0x000fc80008800000 */
[----:B------:R-:W-:-:S04]  /*04e0*/  ULOP3.LUT UR6, UR6, 0x1, URZ, 0xc0, !UPT ;  /* 0x0000000106067892 */ /* 0x000fc8000f8ec0ff */
[----:B------:R-:W-:-:S11]  /*04f0*/  UISETP.NE.U32.AND UP5, UPT, UR6, 0x1, UPT ;  /* 0x000000010600788c */ /* 0x000fd6000bfa5070 */
.L_x_8:
[----:B------:R-:W3:Y:S01]  /*0500*/  SHFL.IDX PT, R0, R102, RZ, 0x1f ;  /* 0x00001fff66007589 */ /* 0x000ee200000e0000 */
[----:B------:R-:W-:-:S04]  /*0510*/  UISETP.NE.AND UP1, UPT, UR10, 0x2, UPT ;  /* 0x000000020a00788c */ /* 0x000fc8000bf25270 */
[----:B------:R-:W-:Y:S02]  /*0520*/  UISETP.EQ.AND UP2, UPT, UR5, URZ, !UP1 ;  /* 0x000000ff0500728c */ /* 0x000fe4000cf42270 */
[----:B------:R-:W-:-:S04]  /*0530*/  USEL UR6, URZ, 0x1, UP1 ;  /* 0x00000001ff067887 */ /* 0x000fc80008800000 */
[----:B------:R-:W-:Y:S02]  /*0540*/  PLOP3.LUT P5, PT, P1, PT, UP2, 0x80, 0x8 ;  /* 0x000000000008781c */ /* 0x000fe40000faf028 */
[----:B---3--:R-:W-:-:S13]  /*0550*/  ISETP.NE.AND P0, PT, R0, RZ, PT ;  /* 0x000000ff0000720c */ /* 0x008fda0003f05270 */
[----:B------:R-:W-:Y:S05]  /*0560*/  @P0 BRA `(.L_x_9) ;  /* 0x00000000004c0947 */ /* 0x000fea0003800000 */
[----:B------:R-:W-:Y:S01]  /*0570*/  UMOV UR8, 0x400 ;  /* 0x0000040000087882 */ /* 0x000fe20000000000 */
[----:B------:R-:W-:Y:S01]  /*0580*/  UMOV UR7, 0x1 ;  /* 0x0000000100077882 */ /* 0x000fe20000000000 */
[----:B------:R-:W-:Y:S02]  /*0590*/  ULEA UR8, UR37, UR8, 0x18 ;  /* 0x0000000825087291 */ /* 0x000fe4000f8ec0ff */
[----:B------:R-:W-:-:S04]  /*05a0*/  UIADD3 UR12, UPT, UPT, -UR7, 0x100000, URZ ;  /* 0x00100000070c7890 */ /* 0x000fc8000fffe1ff */
[----:B------:R-:W-:Y:S02]  /*05b0*/  USHF.L.U32 UR13, UR12, 0xb, URZ ;  /* 0x0000000b0c0d7899 */ /* 0x000fe400080006ff */
[----:B------:R-:W-:Y:S01]  /*05c0*/  USHF.L.U32 UR12, UR12, 0x1, URZ ;  /* 0x000000010c0c7899 */ /* 0x000fe200080006ff */
[----:B------:R-:W-:Y:S01]  /*05d0*/  ELECT P0, URZ, PT ;  /* 0x0000000000ff782f */ /* 0x000fe20003800000 */
[----:B------:R-:W3:Y:S10]  /*05e0*/  FENCE.VIEW.ASYNC.S ;  /* 0x00000000000073c6 */ /* 0x000ef40000000000 */
[----:B---3--:R3:W4:Y:S01]  /*05f0*/  SYNCS.EXCH.64 URZ, [UR8], UR12 ;  /* 0x0000000c08ff75b2 */ /* 0x0087220008000100 */
[----:B------:R3:W1:Y:S01]  /*0600*/  SYNCS.EXCH.64 URZ, [UR8+0x28], UR12 ;  /* 0x0000280c08ff75b2 */ /* 0x0006620008000100 */
        /* <DEDUP_REMOVED lines=8> */
[----:B------:R-:W-:Y:S01]  /*0690*/  NOP ;  /* 0x0000000000007918 */ /* 0x000fe20000000000 */
.L_x_9:
[----:B------:R-:W2:Y:S01]  /*06a0*/  SHFL.IDX PT, R0, R102, RZ, 0x1f ;  /* 0x00001fff66007589 */ /* 0x000ea200000e0000 */
[----:B------:R-:W-:Y:S01]  /*06b0*/  NOP ;  /* 0x0000000000007918 */ /* 0x000fe20000000000 */
[----:B--2---:R-:W-:-:S13]  /*06c0*/  ISETP.NE.AND P0, PT, R0, 0x1, PT ;  /* 0x000000010000780c */ /* 0x004fda0003f05270 */
[----:B------:R-:W-:Y:S05]  /*06d0*/  @P0 BRA `(.L_x_10) ;  /* 0x0000000000540947 */ /* 0x000fea0003800000 */
[----:B------:R-:W-:Y:S01]  /*06e0*/  UMOV UR9, 0x400 ;  /* 0x0000040000097882 */ /* 0x000fe20000000000 */
[----:B---3--:R-:W-:Y:S01]  /*06f0*/  UMOV UR8, 0x20 ;  /* 0x0000002000087882 */ /* 0x008fe20000000000 */
[----:B------:R-:W-:Y:S01]  /*0700*/  UMOV UR7, 0x80 ;  /* 0x0000008000077882 */ /* 0x000fe20000000000 */
[----:B------:R-:W-:Y:S02]  /*0710*/  ULEA UR9, UR37, UR9, 0x18 ;  /* 0x0000000925097291 */ /* 0x000fe4000f8ec0ff */
[----:B------:R-:W-:-:S04]  /*0720*/  UIADD3 UR12, UPT, UPT, -UR8, 0x100000, URZ ;  /* 0x00100000080c7890 */ /* 0x000fc8000fffe1ff */
[----:B------:R-:W-:Y:S02]  /*0730*/  USHF.L.U32 UR13, UR12, 0xb, URZ ;  /* 0x0000000b0c0d7899 */ /* 0x000fe400080006ff */
[----:B------:R-:W-:Y:S02]  /*0740*/  USHF.L.U32 UR12, UR12, 0x1, URZ ;  /* 0x000000010c0c7899 */ /* 0x000fe400080006ff */
[----:B------:R-:W-:-:S04]  /*0750*/  UIADD3 UR14, UPT, UPT, -UR7, 0x100000, URZ ;  /* 0x00100000070e7890 */ /* 0x000fc8000fffe1ff */
[----:B------:R-:W-:Y:S02]  /*0760*/  USHF.L.U32 UR15, UR14, 0xb, URZ ;  /* 0x0000000b0e0f7899 */ /* 0x000fe400080006ff */
[----:B------:R-:W-:Y:S01]  /*0770*/  USHF.L.U32 UR14, UR14, 0x1, URZ ;  /* 0x000000010e0e7899 */ /* 0x000fe200080006ff */
[----:B------:R-:W-:Y:S01]  /*0780*/  ELECT P0, URZ, PT ;  /* 0x0000000000ff782f */ /* 0x000fe20003800000 */
[----:B------:R-:W2:Y:S02]  /*0790*/  FENCE.VIEW.ASYNC.S ;  /* 0x00000000000073c6 */ /* 0x000ea40000000000 */
[----:B--2---:R2:W3:Y:S08]  /*07a0*/  SYNCS.EXCH.64 URZ, [UR9+0x50], UR12 ;  /* 0x0000500c09ff75b2 */ /* 0x0044f00008000100 */
        /* <DEDUP_REMOVED lines=8> */
.L_x_10:
[----:B------:R-:W4:Y:S01]  /*0830*/  SHFL.IDX PT, R0, R102, RZ, 0x1f ;  /* 0x00001fff66007589 */ /* 0x000f2200000e0000 */
[----:B------:R-:W-:Y:S01]  /*0840*/  NOP ;  /* 0x0000000000007918 */ /* 0x000fe20000000000 */
[----:B----4-:R-:W-:-:S13]  /*0850*/  ISETP.NE.AND P0, PT, R0, 0x3, PT ;  /* 0x000000030000780c */ /* 0x010fda0003f05270 */
[----:B------:R-:W-:Y:S05]  /*0860*/  @P0 BRA `(.L_x_11) ;  /* 0x00000000002c0947 */ /* 0x000fea0003800000 */
[----:B---3--:R-:W-:Y:S01]  /*0870*/  UMOV UR8, 0x400 ;  /* 0x0000040000087882 */ /* 0x008fe20000000000 */
[----:B------:R-:W-:Y:S01]  /*0880*/  UMOV UR7, 0x20 ;  /* 0x0000002000077882 */ /* 0x000fe20000000000 */
[----:B------:R-:W-:Y:S02]  /*0890*/  ULEA UR8, UR37, UR8, 0x18 ;  /* 0x0000000825087291 */ /* 0x000fe4000f8ec0ff */
[----:B--2---:R-:W-:-:S04]  /*08a0*/  UIADD3 UR12, UPT, UPT, -UR7, 0x100000, URZ ;  /* 0x00100000070c7890 */ /* 0x004fc8000fffe1ff */
[----:B------:R-:W-:Y:S02]  /*08b0*/  USHF.L.U32 UR13, UR12, 0xb, URZ ;  /* 0x0000000b0c0d7899 */ /* 0x000fe400080006ff */
[----:B------:R-:W-:Y:S01]  /*08c0*/  USHF.L.U32 UR12, UR12, 0x1, URZ ;  /* 0x000000010c0c7899 */ /* 0x000fe200080006ff */
[----:B------:R-:W-:Y:S01]  /*08d0*/  ELECT P0, URZ, PT ;  /* 0x0000000000ff782f */ /* 0x000fe20003800000 */
[----:B------:R-:W2:Y:S10]  /*08e0*/  FENCE.VIEW.ASYNC.S ;  /* 0x00000000000073c6 */ /* 0x000eb40000000000 */
[----:B--2---:R4:W2:Y:S01]  /*08f0*/  SYNCS.EXCH.64 URZ, [UR8+0x90], UR12 ;  /* 0x0000900c08ff75b2 */ /* 0x0048a20008000100 */
[----:B------:R4:W3:Y:S02]  /*0900*/  SYNCS.EXCH.64 URZ, [UR8+0x98], UR12 ;  /* 0x0000980c08ff75b2 */ /* 0x0008e40008000100 */
[----:B----4-:R-:W-:Y:S01]  /*0910*/  NOP ;  /* 0x0000000000007918 */ /* 0x010fe20000000000 */
.L_x_11:
[----:B------:R-:W4:Y:S01]  /*0920*/  SHFL.IDX PT, R0, R102, RZ, 0x1f ;  /* 0x00001fff66007589 */ /* 0x000f2200000e0000 */
[----:B------:R-:W-:Y:S01]  /*0930*/  NOP ;  /* 0x0000000000007918 */ /* 0x000fe20000000000 */
[----:B----4-:R-:W-:-:S13]  /*0940*/  ISETP.NE.AND P0, PT, R0, 0x4, PT ;  /* 0x000000040000780c */ /* 0x010fda0003f05270 */
[----:B------:R-:W-:Y:S05]  /*0950*/  @P0 BRA `(.L_x_12) ;  /* 0x0000000000480947 */ /* 0x000fea0003800000 */
[----:B--2---:R-:W-:Y:S01]  /*0960*/  UMOV UR9, 0x1e0 ;  /* 0x000001e000097882 */ /* 0x004fe20000000000 */
[----:B---3--:R-:W-:Y:S01]  /*0970*/  UMOV UR8, 0x400 ;  /* 0x0000040000087882 */ /* 0x008fe20000000000 */
[----:B------:R-:W-:Y:S01]  /*0980*/  USEL UR9, UR9, 0x1a0, UP5 ;  /* 0x000001a009097887 */ /* 0x000fe2000a800000 */
        /* <DEDUP_REMOVED lines=10> */
[----:B--2---:R4:W2:Y:S08]  /*0a30*/  SYNCS.EXCH.64 URZ, [UR8+0xa0], UR12 ;  /* 0x0000a00c08ff75b2 */ /* 0x0048b00008000100 */
[----:B------:R4:W3:Y:S01]  /*0a40*/  SYNCS.EXCH.64 URZ, [UR8+0xb0], UR14 ;  /* 0x0000b00e08ff75b2 */ /* 0x0008e20008000100 */
[----:B------:R4:W1:Y:S01]  /*0a50*/  SYNCS.EXCH.64 URZ, [UR8+0xa8], UR12 ;  /* 0x0000a80c08ff75b2 */ /* 0x0008620008000100 */
[----:B------:R4:W1:Y:S02]  /*0a60*/  SYNCS.EXCH.64 URZ, [UR8+0xb8], UR14 ;  /* 0x0000b80e08ff75b2 */ /* 0x0008640008000100 */
[----:B----4-:R-:W-:Y:S01]  /*0a70*/  NOP ;  /* 0x0000000000007918 */ /* 0x010fe20000000000 */
.L_x_12:
[----:B------:R-:W4:Y:S01]  /*0a80*/  SHFL.IDX PT, R0, R102, RZ, 0x1f ;  /* 0x00001fff66007589 */ /* 0x000f2200000e0000 */
[----:B------:R-:W-:Y:S01]  /*0a90*/  NOP ;  /* 0x0000000000007918 */ /* 0x000fe20000000000 */
[----:B----4-:R-:W-:-:S13]  /*0aa0*/  ISETP.NE.AND P0, PT, R0, 0x5, PT ;  /* 0x000000050000780c */ /* 0x010fda0003f05270 */
[----:B------:R-:W-:Y:S05]  /*0ab0*/  @P0 BRA `(.L_x_13) ;  /* 0x0000000000540947 */ /* 0x000fea0003800000 */
[----:B--2---:R-:W-:Y:S01]  /*0ac0*/  UMOV UR9, 0x400 ;  /* 0x0000040000097882 */ /* 0x004fe20000000000 */
        /* <DEDUP_REMOVED lines=14> */
[----:B------:R4:W1:Y:S01]  /*0bb0*/  SYNCS.EXCH.64 URZ, [UR9+0xe8], UR14 ;  /* 0x0000e80e09ff75b2 */ /* 0x0008620008000100 */
[----:B------:R4:W1:Y:S01]  /*0bc0*/  SYNCS.EXCH.64 URZ, [UR9+0xd0], UR12 ;  /* 0x0000d00c09ff75b2 */ /* 0x0008620008000100 */
[----:B------:R4:W1:Y:S01]  /*0bd0*/  SYNCS.EXCH.64 URZ, [UR9+0xf0], UR14 ;  /* 0x0000f00e09ff75b2 */ /* 0x0008620008000100 */
[----:B------:R4:W1:Y:S01]  /*0be0*/  SYNCS.EXCH.64 URZ, [UR9+0xd8], UR12 ;  /* 0x0000d80c09ff75b2 */ /* 0x0008620008000100 */
[----:B------:R4:W1:Y:S02]  /*0bf0*/  SYNCS.EXCH.64 URZ, [UR9+0xf8], UR14 ;  /* 0x0000f80e09ff75b2 */ /* 0x0008640008000100 */
[----:B----4-:R-:W-:Y:S01]  /*0c00*/  NOP ;  /* 0x0000000000007918 */ /* 0x010fe20000000000 */
.L_x_13:
[----:B------:R-:W4:Y:S01]  /*0c10*/  SHFL.IDX PT, R0, R102, RZ, 0x1f ;  /* 0x00001fff66007589 */ /* 0x000f2200000e0000 */
[----:B------:R-:W-:Y:S01]  /*0c20*/  ISETP.NE.OR P1, PT, RZ, UR10, !P1 ;  /* 0x0000000aff007c0c */ /* 0x000fe2000cf25670 */
        /* <DEDUP_REMOVED lines=12> */
[----:B------:R4:W3:Y:S01]  /*0cf0*/  SYNCS.EXCH.64 URZ, [UR8+0x110], UR12 ;  /* 0x0001100c08ff75b2 */ /* 0x0008e20008000100 */
[----:B------:R4:W1:Y:S01]  /*0d00*/  SYNCS.EXCH.64 URZ, [UR8+0x108], UR12 ;  /* 0x0001080c08ff75b2 */ /* 0x0008620008000100 */
[----:B------:R4:W1:Y:S02]  /*0d10*/  SYNCS.EXCH.64 URZ, [UR8+0x118], UR12 ;  /* 0x0001180c08ff75b2 */ /* 0x0008640008000100 */
[----:B----4-:R-:W-:Y:S01]  /*0d20*/  NOP ;  /* 0x0000000000007918 */ /* 0x010fe20000000000 */
.L_x_14:
[----:B------:R-:W-:Y:S01]  /*0d30*/  VOTEU.ALL UP1, P1 ;  /* 0x0000000000ff7886 */ /* 0x000fe20000820000 */
[----:B---3--:R-:W3:Y:S01]  /*0d40*/  LDCU UR8, c[0x0][0x36c] ;  /* 0x00006d80ff0877ac */ /* 0x008ee20008000800 */
[----:B------:R-:W-:Y:S01]  /*0d50*/  NOP ;  /* 0x0000000000007918 */ /* 0x000fe20000000000 */
[----:B------:R-:W-:Y:S01]  /*0d60*/  LOP3.LUT R10, R109, 0x1f, RZ, 0xc0, !PT ;  /* 0x0000001f6d0a7812 */ /* 0x000fe200078ec0ff */
[----:B--2---:R-:W-:Y:S01]  /*0d70*/  UMOV UR12, 0x20 ;  /* 0x00000020000c7882 */ /* 0x004fe20000000000 */
[----:B------:R-:W-:Y:S01]  /*0d80*/  @!UP1 UMOV UR7, 0x400 ;  /* 0x0000040000079882 */ /* 0x000fe20000000000 */
[----:B------:R-:W-:-:S04]  /*0d90*/  @!UP1 UIADD3 UR12, UPT, UPT, -UR12, 0x100000, URZ ;  /* 0x001000000c0c9890 */ /* 0x000fc8000fffe1ff */
[----:B------:R-:W-:Y:S02]  /*0da0*/  @!UP1 USHF.L.U32 UR13, UR12, 0xb, URZ ;  /* 0x0000000b0c0d9899 */ /* 0x000fe400080006ff */
[----:B------:R-:W-:Y:S02]  /*0db0*/  @!UP1 USHF.L.U32 UR12, UR12, 0x1, URZ ;  /* 0x000000010c0c9899 */ /* 0x000fe400080006ff */
[----:B------:R-:W-:Y:S01]  /*0dc0*/  @!UP1 ULEA UR7, UR37, UR7, 0x18 ;  /* 0x0000000725079291 */ /* 0x000fe2000f8ec0ff */
[----:B------:R-:W-:Y:S01]  /*0dd0*/  VOTEU.ALL UP1, P1 ;  /* 0x0000000000ff7886 */ /* 0x000fe20000820000 */
[----:B------:R-:W-:Y:S01]  /*0de0*/  UISETP.NE.AND UP4, UPT, UR10, URZ, UPT ;  /* 0x000000ff0a00728c */ /* 0x000fe2000bf85270 */
[----:B------:R-:W2:Y:S09]  /*0df0*/  FENCE.VIEW.ASYNC.S ;  /* 0x00000000000073c6 */ /* 0x000eb20000000000 */
[----:B--2---:R2:W4:Y:S01]  /*0e00*/  @!UP1 SYNCS.EXCH.64 URZ, [UR7+0x120], UR12 ;  /* 0x0001200c07ff95b2 */ /* 0x0045220008000100 */
[----:B---3--:R-:W-:-:S09]  /*0e10*/  UISETP.EQ.U32.AND UP1, UPT, UR8, 0x1, UPT ;  /* 0x000000010800788c */ /* 0x008fd2000bf22070 */
[----:B------:R-:W-:Y:S05]  /*0e20*/  BRA.U !UP1, `(.L_x_15) ;  /* 0x0000000109087547 */ /* 0x000fea000b800000 */
[----:B-1--4-:R-:W-:Y:S01]  /*0e30*/  UCGABAR_ARV ;  /* 0x00000000000079c7 */ /* 0x012fe20008000000 */
[----:B------:R-:W-:Y:S05]  /*0e40*/  BRA `(.L_x_16) ;  /* 0x0000000000047947 */ /* 0x000fea0003800000 */
.L_x_15:
[----:B-1--4-:R-:W-:Y:S01]  /*0e50*/  NOP ;  /* 0x0000000000007918 */ /* 0x012fe20000000000 */
.L_x_16:
[----:B------:R-:W1:Y:S01]  /*0e60*/  S2R R15, SR_CTAID.Y ;  /* 0x00000000000f7919 */ /* 0x000e620000002600 */
[----:B------:R-:W-:-:S05]  /*0e70*/  CS2R.32 R95, SR_CgaSize ;  /* 0x00000000005f7805 */ /* 0x000fca0000008a00 */
[----:B------:R-:W-:-:S05]  /*0e80*/  IMAD R95, R95, -0xa0, RZ ;  /* 0xffffff605f5f7824 */ /* 0x000fca00078e02ff */
[----:B--2---:R-:W-:-:S14]  /*0e90*/  R2UR UR7, R95 ;  /* 0x000000005f0772ca */ /* 0x004fdc00000e0000 */
[----:B------:R-:W2:Y:S01]  /*0ea0*/  LDCU UR7, c[0x0][UR7+0x2b4] ;  /* 0x00005680070777ac */ /* 0x000ea20008000800 */
[----:B------:R-:W-:-:S05]  /*0eb0*/  CS2R.32 R0, SR_CgaSize ;  /* 0x0000000000007805 */ /* 0x000fca0000008a00 */
[----:B------:R-:W-:-:S06]  /*0ec0*/  IMAD R0, R0, -0xa0, RZ ;  /* 0xffffff6000007824 */ /* 0x000fcc00078e02ff */
[----:B------:R-:W3:Y:S01]  /*0ed0*/  LDC R0, c[0x0][R0+0x2a4] ;  /* 0x0000a90000007b82 */ /* 0x000ee20000000800 */
[----:B------:R-:W-:Y:S01]  /*0ee0*/  PRMT R8, RZ, 0x7610, R8 ;  /* 0x00007610ff087816 */ /* 0x000fe20000000008 */
[----:B------:R-:W4:Y:S01]  /*0ef0*/  S2R R9, SR_CTAID.X ;  /* 0x0000000000097919 */ /* 0x000f220000002500 */
[----:B------:R-:W-:-:S05]  /*0f00*/  CS2R.32 R95, SR_CgaSize ;  /* 0x00000000005f7805 */ /* 0x000fca0000008a00 */
[----:B------:R-:W-:-:S05]  /*0f10*/  IMAD R95, R95, -0xa0, RZ ;  /* 0xffffff605f5f7824 */ /* 0x000fca00078e02ff */
[----:B------:R-:W-:-:S14]  /*0f20*/  R2UR UR8, R95 ;  /* 0x000000005f0872ca */ /* 0x000fdc00000e0000 */
[----:B------:R-:W3:Y:S01]  /*0f30*/  LDCU UR8, c[0x0][UR8+0x2b0] ;  /* 0x00005600080877ac */ /* 0x000ee20008000800 */
[----:B------:R-:W-:Y:S01]  /*0f40*/  UISETP.NE.AND UP2, UPT, UR10, 0x2, UPT ;  /* 0x000000020a00788c */ /* 0x000fe2000bf45270 */
[----:B------:R-:W2:Y:S01]  /*0f50*/  LDC R11, c[0x0][0xb24] ;  /* 0x0002c900ff0b7b82 */ /* 0x000ea20000000800 */
[----:B------:R-:W-:-:S05]  /*0f60*/  CS2R.32 R2, SR_CgaSize ;  /* 0x0000000000027805 */ /* 0x000fca0000008a00 */
[----:B------:R-:W-:-:S06]  /*0f70*/  IMAD R2, R2, -0xa0, RZ ;  /* 0xffffff6002027824 */ /* 0x000fcc00078e02ff */
[----:B------:R-:W3:Y:S08]  /*0f80*/  LDC R2, c[0x0][R2+0x2a0] ;  /* 0x0000a80002027b82 */ /* 0x000ef00000000800 */
[----:B------:R-:W3:Y:S01]  /*0f90*/  LDC R40, c[0x0][0xb24] ;  /* 0x0002c900ff287b82 */ /* 0x000ee20000000800 */
[----:B-1----:R-:W-:-:S07]  /*0fa0*/  I2FP.F32.U32 R94, R15 ;  /* 0x0000000f005e7245 */ /* 0x002fce0000201000 */
[----:B------:R-:W1:Y:S01]  /*0fb0*/  S2UR UR36, SR_CTAID.Z ;  /* 0x00000000002479c3 */ /* 0x000e620000002700 */
[----:B--2---:R-:W-:Y:S01]  /*0fc0*/  ISETP.GE.AND P0, PT, R11, 0x1, PT ;  /* 0x000000010b00780c */ /* 0x004fe20003f06270 */
[----:B----4-:R-:W-:Y:S01]  /*0fd0*/  IMAD.MOV.U32 R14, RZ, RZ, R9 ;  /* 0x000000ffff0e7224 */ /* 0x010fe200078e0009 */
[----:B------:R-:W-:Y:S01]  /*0fe0*/  I2FP.F32.U32 R95, R9 ;  /* 0x00000009005f7245 */ /* 0x000fe20000201000 */
[----:B------:R-:W-:Y:S01]  /*0ff0*/  FMUL R94, R94, UR7 ;  /* 0x000000075e5e7c20 */ /* 0x000fe20008400000 */
[----:B------:R-:W2:Y:S03]  /*1000*/  LDCU UR7, c[0x0][0xb30] ;  /* 0x00016600ff0777ac */ /* 0x000ea60008000800 */
[----:B---3--:R-:W-:Y:S02]  /*1010*/  FMUL R95, R95, UR8 ;  /* 0x000000085f5f7c20 */ /* 0x008fe40008400000 */
[----:B------:R-:W3:Y:S08]  /*1020*/  F2I.U32.TRUNC.NTZ R94, R94 ;  /* 0x0000005e005e7305 */ /* 0x000ef0000020f000 */
[----:B------:R-:W4:Y:S01]  /*1030*/  F2I.U32.TRUNC.NTZ R95, R95 ;  /* 0x0000005f005f7305 */ /* 0x000f22000020f000 */
[----:B--2---:R-:W-:Y:S01]  /*1040*/  UISETP.NE.AND UP3, UPT, UR7, 0x1, UPT ;  /* 0x000000010700788c */ /* 0x004fe2000bf65270 */
[----:B---3--:R-:W-:-:S05]  /*1050*/  IADD3 R94, PT, PT, -R94, RZ, RZ ;  /* 0x000000ff5e5e7210 */ /* 0x008fca0007ffe1ff */
[----:B------:R-:W-:Y:S01]  /*1060*/  IMAD R94, R0, R94, R15 ;  /* 0x0000005e005e7224 */ /* 0x000fe200078e020f */
[----:B------:R-:W-:Y:S01]  /*1070*/  PRMT R0, RZ, 0x7610, R0 ;  /* 0x00007610ff007816 */ /* 0x000fe20000000000 */
[----:B----4-:R-:W-:-:S04]  /*1080*/  IMAD.MOV R95, RZ, RZ, -R95 ;  /* 0x000000ffff5f7224 */ /* 0x010fc800078e0a5f */
[----:B------:R-:W-:Y:S01]  /*1090*/  IMAD R95, R2, R95, R9 ;  /* 0x0000005f025f7224 */ /* 0x000fe200078e0209 */
[----:B-1----:R-:W-:Y:S06]  /*10a0*/  BRA.U UP4, `(.L_x_17) ;  /* 0x0000000104247547 */ /* 0x002fec000b800000 */
[----:B------:R-:W-:Y:S01]  /*10b0*/  ISETP.NE.AND P1, PT, R94, RZ, PT ;  /* 0x000000ff5e00720c */ /* 0x000fe20003f25270 */
[----:B------:R-:W-:Y:S01]  /*10c0*/  IMAD.MOV.U32 R0, RZ, RZ, 0x3 ;  /* 0x00000003ff007424 */ /* 0x000fe200078e00ff */
[C---:B------:R-:W-:Y:S02]  /*10d0*/  LOP3.LUT R2, R95.reuse, 0xfffffffe, RZ, 0xc0, !PT ;  /* 0xfffffffe5f027812 */ /* 0x040fe400078ec0ff */
[----:B------:R-:W-:Y:S02]  /*10e0*/  ISETP.LT.U32.OR P1, PT, R95, 0x2, !P1 ;  /* 0x000000025f00780c */ /* 0x000fe40004f21470 */
[----:B------:R-:W-:Y:S02]  /*10f0*/  SHF.L.U32 R0, R0, R2, RZ ;  /* 0x0000000200007219 */ /* 0x000fe400000006ff */
[----:B------:R-:W-:Y:S02]  /*1100*/  SEL R4, RZ, 0x1, !P1 ;  /* 0x00000001ff047807 */ /* 0x000fe40004800000 */
[----:B------:R-:W-:-:S05]  /*1110*/  SEL R3, RZ, 0x2, !P1 ;  /* 0x00000002ff037807 */ /* 0x000fca0004800000 */
[----:B------:R-:W-:-:S05]  /*1120*/  IMAD.IADD R3, R4, 0x1, R3 ;  /* 0x0000000104037824 */ /* 0x000fca00078e0203 */
[----:B------:R-:W-:Y:S02]  /*1130*/  PRMT R8, R3, 0x7610, R8 ;  /* 0x0000761003087816 */ /* 0x000fe40000000008 */
.L_x_17:
[----:B------:R-:W-:Y:S05]  /*1140*/  @!P0 BRA `(.L_x_18) ;  /* 0x0000000000b88947 */ /* 0x000fea0003800000 */
[----:B------:R-:W1:Y:S01]  /*1150*/  LDC.64 R4, c[0x0][0xb18] ;  /* 0x0002c600ff047b82 */ /* 0x000e620000000a00 */
[----:B------:R-:W-:-:S07]  /*1160*/  ISETP.NE.AND P0, PT, R11, 0x1, PT ;  /* 0x000000010b00780c */ /* 0x000fce0003f05270 */
[----:B------:R-:W2:Y:S08]  /*1170*/  LDC R14, c[0x0][0xb0c] ;  /* 0x0002c300ff0e7b82 */ /* 0x000eb00000000800 */
[----:B------:R-:W3:Y:S08]  /*1180*/  LDC R16, c[0x0][0x370] ;  /* 0x0000dc00ff107b82 */ /* 0x000ef00000000800 */
[----:B------:R-:W4:Y:S01]  /*1190*/  LDC R13, c[0x0][0x374] ;  /* 0x0000dd00ff0d7b82 */ /* 0x000f220000000800 */
[----:B-1----:R-:W-:-:S07]  /*11a0*/  ISETP.NE.AND P1, PT, R4, 0x1, PT ;  /* 0x000000010400780c */ /* 0x002fce0003f25270 */
[----:B------:R-:W3:Y:S01]  /*11b0*/  LDC.64 R6, c[0x0][0xb10] ;  /* 0x0002c400ff067b82 */ /* 0x000ee20000000a00 */
[----:B--2---:R-:W-:-:S07]  /*11c0*/  ISETP.NE.AND P2, PT, R14, 0x1, PT ;  /* 0x000000010e00780c */ /* 0x004fce0003f45270 */
[----:B------:R-:W1:Y:S08]  /*11d0*/  LDC R12, c[0x0][0xb20] ;  /* 0x0002c800ff0c7b82 */ /* 0x000e700000000800 */
[----:B------:R-:W2:Y:S01]  /*11e0*/  LDC.64 R2, c[0x0][0xb28] ;  /* 0x0002ca00ff027b82 */ /* 0x000ea20000000a00 */
[----:B----4-:R-:W-:-:S04]  /*11f0*/  IMAD.HI.U32 R17, R13, R5, RZ ;  /* 0x000000050d117227 */ /* 0x010fc800078e00ff */
[----:B------:R-:W-:-:S04]  /*1200*/  IMAD.HI.U32 R5, R15, R5, RZ ;  /* 0x000000050f057227 */ /* 0x000fc800078e00ff */
[----:B---3--:R-:W-:-:S05]  /*1210*/  IMAD.HI.U32 R18, R16, R6, RZ ;  /* 0x0000000610127227 */ /* 0x008fca00078e00ff */
[-C--:B------:R-:W-:Y:S01]  /*1220*/  @P2 SHF.R.U32.HI R16, RZ, R7.reuse, R18 ;  /* 0x00000007ff102219 */ /* 0x080fe20000011612 */
[----:B------:R-:W-:Y:S01]  /*1230*/  IMAD.HI.U32 R18, R9, R6, RZ ;  /* 0x0000000609127227 */ /* 0x000fe200078e00ff */
[-C--:B-1----:R-:W-:Y:S02]  /*1240*/  @P1 SHF.R.U32.HI R13, RZ, R12.reuse, R17 ;  /* 0x0000000cff0d1219 */ /* 0x082fe40000011611 */
[----:B------:R-:W-:Y:S02]  /*1250*/  SHF.R.U32.HI R5, RZ, R12, R5 ;  /* 0x0000000cff057219 */ /* 0x000fe40000011605 */
[----:B------:R-:W-:Y:S02]  /*1260*/  SHF.R.U32.HI R18, RZ, R7, R18 ;  /* 0x00000007ff127219 */ /* 0x000fe40000011612 */
[----:B------:R-:W-:Y:S01]  /*1270*/  SEL R5, R15, R5, !P1 ;  /* 0x000000050f057207 */ /* 0x000fe20004800000 */
[----:B--2---:R-:W-:Y:S01]  /*1280*/  IMAD.HI.U32 R17, R13, R2, RZ ;  /* 0x000000020d117227 */ /* 0x004fe200078e00ff */
[----:B------:R-:W-:-:S03]  /*1290*/  SEL R18, R9, R18, !P2 ;  /* 0x0000001209127207 */ /* 0x000fc60005000000 */
[----:B------:R-:W-:Y:S01]  /*12a0*/  IMAD.HI.U32 R6, R16, R2, RZ ;  /* 0x0000000210067227 */ /* 0x000fe200078e00ff */
[----:B------:R-:W-:-:S04]  /*12b0*/  @P0 SHF.R.U32.HI R13, RZ, R3, R17 ;  /* 0x00000003ff0d0219 */ /* 0x000fc80000011611 */
[----:B------:R-:W-:Y:S01]  /*12c0*/  @P0 SHF.R.U32.HI R16, RZ, R3, R6 ;  /* 0x00000003ff100219 */ /* 0x000fe20000011606 */
[----:B------:R-:W-:-:S04]  /*12d0*/  IMAD R13, R13, R11, RZ ;  /* 0x0000000b0d0d7224 */ /* 0x000fc800078e02ff */
[----:B------:R-:W-:Y:S01]  /*12e0*/  IMAD R6, R16, R11, RZ ;  /* 0x0000000b10067224 */ /* 0x000fe200078e02ff */
[----:B------:R-:W-:-:S04]  /*12f0*/  ISETP.GE.AND P1, PT, R5, R13, PT ;  /* 0x0000000d0500720c */ /* 0x000fc80003f26270 */
[----:B------:R-:W-:Y:S01]  /*1300*/  ISETP.GE.OR P1, PT, R18, R6, P1 ;  /* 0x000000061200720c */ /* 0x000fe20000f26670 */
[----:B------:R-:W-:-:S05]  /*1310*/  IMAD.HI.U32 R6, R5, R2, RZ ;  /* 0x0000000205067227 */ /* 0x000fca00078e00ff */
[----:B------:R-:W-:-:S04]  /*1320*/  SHF.R.U32.HI R6, RZ, R3, R6 ;  /* 0x00000003ff067219 */ /* 0x000fc80000011606 */
[----:B------:R-:W-:-:S03]  /*1330*/  SEL R6, R5, R6, !P0 ;  /* 0x0000000605067207 */ /* 0x000fc60004000000 */
[----:B------:R-:W-:Y:S01]  /*1340*/  @!P1 IMAD.HI.U32 R7, R18, R2, RZ ;  /* 0x0000000212079227 */ /* 0x000fe200078e00ff */
[----:B------:R-:W-:-:S04]  /*1350*/  IADD3 R2, PT, PT, -R6, RZ, RZ ;  /* 0x000000ff06027210 */ /* 0x000fc80007ffe1ff */
[----:B------:R-:W-:Y:S01]  /*1360*/  @!P1 SHF.R.U32.HI R3, RZ, R3, R7 ;  /* 0x00000003ff039219 */ /* 0x000fe20000011607 */
[----:B------:R-:W-:Y:S01]  /*1370*/  IMAD R2, R11, R2, R5 ;  /* 0x000000020b027224 */ /* 0x000fe200078e0205 */
[----:B------:R-:W-:Y:S02]  /*1380*/  IADD3 R7, PT, PT, -R5, RZ, RZ ;  /* 0x000000ff05077210 */ /* 0x000fe40007ffe1ff */
[----:B------:R-:W-:-:S03]  /*1390*/  @!P1 SEL R3, R18, R3, !P0 ;  /* 0x0000000312039207 */ /* 0x000fc60004000000 */
[----:B------:R-:W-:Y:S02]  /*13a0*/  IMAD R7, R4, R7, R15 ;  /* 0x0000000704077224 */ /* 0x000fe400078e020f */
[--C-:B------:R-:W-:Y:S02]  /*13b0*/  @!P1 IMAD.IADD R6, R6, 0x1, -R3.reuse ;  /* 0x0000000106069824 */ /* 0x100fe400078e0a03 */
[----:B------:R-:W-:Y:S01]  /*13c0*/  @!P1 IMAD R3, R2, R16, R3 ;  /* 0x0000001002039224 */ /* 0x000fe200078e0203 */
[----:B------:R-:W-:Y:S01]  /*13d0*/  IADD3 R2, PT, PT, -R18, RZ, RZ ;  /* 0x000000ff12027210 */ /* 0x000fe20007ffe1ff */
[----:B------:R-:W-:Y:S02]  /*13e0*/  @!P1 IMAD R5, R6, R11, R18 ;  /* 0x0000000b06059224 */ /* 0x000fe400078e0212 */
[----:B------:R-:W-:Y:S02]  /*13f0*/  @!P1 IMAD.MOV.U32 R18, RZ, RZ, R3 ;  /* 0x000000ffff129224 */ /* 0x000fe400078e0003 */
[----:B------:R-:W-:-:S02]  /*1400*/  IMAD R2, R14, R2, R9 ;  /* 0x000000020e027224 */ /* 0x000fc400078e0209 */
[----:B------:R-:W-:Y:S02]  /*1410*/  IMAD R15, R5, R4, R7 ;  /* 0x00000004050f7224 */ /* 0x000fe400078e0207 */
[----:B------:R-:W-:Y:S02]  /*1420*/  IMAD R14, R18, R14, R2 ;  /* 0x0000000e120e7224 */ /* 0x000fe400078e0202 */
.L_x_18:
[----:B------:R-:W-:Y:S05]  /*1430*/  BRA.U UP3, `(.L_x_19) ;  /* 0x0000000103407547 */ /* 0x000fea000b800000 */
[----:B------:R-:W1:Y:S08]  /*1440*/  LDC.64 R4, c[0x0][0xb10] ;  /* 0x0002c400ff047b82 */ /* 0x000e700000000a00 */
[----:B------:R-:W2:Y:S08]  /*1450*/  LDC.64 R2, c[0x0][0xb18] ;  /* 0x0002c600ff027b82 */ /* 0x000eb00000000a00 */
[----:B------:R-:W3:Y:S08]  /*1460*/  LDC R6, c[0x0][0xb20] ;  /* 0x0002c800ff067b82 */ /* 0x000ef00000000800 */
[----:B------:R-:W4:Y:S01]  /*1470*/  LDC R7, c[0x0][0xb0c] ;  /* 0x0002c300ff077b82 */ /* 0x000f220000000800 */
[----:B-1----:R-:W-:-:S05]  /*1480*/  IMAD.HI.U32 R4, R14, R4, RZ ;  /* 0x000000040e047227 */ /* 0x002fca00078e00ff */
[----:B------:R-:W-:Y:S01]  /*1490*/  SHF.R.U32.HI R4, RZ, R5, R4 ;  /* 0x00000005ff047219 */ /* 0x000fe20000011604 */
[----:B--2---:R-:W-:Y:S01]  /*14a0*/  IMAD.HI.U32 R3, R15, R3, RZ ;  /* 0x000000030f037227 */ /* 0x004fe200078e00ff */
[----:B------:R-:W-:-:S04]  /*14b0*/  ISETP.NE.AND P0, PT, R2, 0x1, PT ;  /* 0x000000010200780c */ /* 0x000fc80003f05270 */
[----:B---3--:R-:W-:-:S04]  /*14c0*/  SHF.R.U32.HI R3, RZ, R6, R3 ;  /* 0x00000006ff037219 */ /* 0x008fc80000011603 */
[----:B------:R-:W-:Y:S02]  /*14d0*/  SEL R3, R15, R3, !P0 ;  /* 0x000000030f037207 */ /* 0x000fe40004000000 */
[----:B----4-:R-:W-:-:S04]  /*14e0*/  ISETP.NE.AND P1, PT, R7, 0x1, PT ;  /* 0x000000010700780c */ /* 0x010fc80003f25270 */
[----:B------:R-:W-:-:S05]  /*14f0*/  SEL R5, R14, R4, !P1 ;  /* 0x000000040e057207 */ /* 0x000fca0004800000 */
[----:B------:R-:W-:Y:S02]  /*1500*/  IMAD.IADD R4, R3, 0x1, -R5 ;  /* 0x0000000103047824 */ /* 0x000fe400078e0a05 */
[----:B------:R-:W-:Y:S02]  /*1510*/  IMAD.IADD R3, R5, 0x1, -R3 ;  /* 0x0000000105037824 */ /* 0x000fe400078e0a03 */
[----:B------:R-:W-:Y:S02]  /*1520*/  IMAD R14, R4, R7, R14 ;  /* 0x00000007040e7224 */ /* 0x000fe400078e020e */
[----:B------:R-:W-:Y:S02]  /*1530*/  IMAD R15, R3, R2, R15 ;  /* 0x00000002030f7224 */ /* 0x000fe400078e020f */
.L_x_19:
[----:B------:R-:W-:Y:S05]  /*1540*/  BRA.U !UP1, `(.L_x_20) ;  /* 0x00000001090c7547 */ /* 0x000fea000b800000 */
[----:B------:R-:W-:Y:S01]  /*1550*/  UCGABAR_WAIT ;  /* 0x0000000000007dc7 */ /* 0x000fe20008000000 */
[----:B------:R-:W-:Y:S01]  /*1560*/  CCTL.IVALL ;  /* 0x00000000ff00798f */ /* 0x000fe20002000000 */
[----:B------:R-:W-:Y:S05]  /*1570*/  BRA `(.L_x_21) ;  /* 0x0000000000047947 */ /* 0x000fea0003800000 */
.L_x_20:
[----:B------:R-:W-:Y:S06]  /*1580*/  BAR.SYNC.DEFER_BLOCKING 0x0 ;  /* 0x0000000000007b1d */ /* 0x000fec0000010000 */
.L_x_21:
[----:B------:R-:W-:Y:S05]  /*1590*/  BRA.U UP2, `(.L_x_22) ;  /* 0x0000001102d87547 */ /* 0x000fea000b800000 */
[----:B------:R-:W1:Y:S01]  /*15a0*/  LDCU UR4, c[0x0][0x38c] ;  /* 0x00007180ff0477ac */ /* 0x000e620008000800 */
[----:B------:R-:W2:Y:S01]  /*15b0*/  LDC R8, c[0x0][0x370] ;  /* 0x0000dc00ff087b82 */ /* 0x000ea20000000800 */
[C---:B------:R-:W-:Y:S01]  /*15c0*/  IMAD.SHL.U32 R19, R9.reuse, 0x80, RZ ;  /* 0x0000008009137824 */ /* 0x040fe200078e00ff */
[----:B------:R-:W-:Y:S01]  /*15d0*/  PLOP3.LUT P1, PT, PT, PT, UP5, 0x80, 0x8 ;  /* 0x000000000008781c */ /* 0x000fe20003f2f058 */
[----:B------:R-:W-:Y:S01]  /*15e0*/  UISETP.NE.AND UP1, UPT, UR10, URZ, UPT ;  /* 0x000000ff0a00728c */ /* 0x000fe2000bf25270 */
[----:B------:R-:W-:Y:S01]  /*15f0*/  ISETP.NE.AND P4, PT, R10, RZ, P5 ;  /* 0x000000ff0a00720c */ /* 0x000fe20002f85270 */
[----:B------:R-:W-:Y:S01]  /*1600*/  IMAD.SHL.U32 R18, R9, 0x40, RZ ;  /* 0x0000004009127824 */ /* 0x000fe200078e00ff */
[----:B------:R-:W-:Y:S01]  /*1610*/  PLOP3.LUT P1, PT, P1, PT, PT, 0x8, 0x80 ;  /* 0x000000000080781c */ /* 0x000fe20000f2e170 */
[----:B------:R-:W-:Y:S01]  /*1620*/  IMAD.MOV.U32 R17, RZ, RZ, 0x1 ;  /* 0x00000001ff117424 */ /* 0x000fe200078e00ff */
[----:B------:R-:W3:Y:S01]  /*1630*/  LDC R0, c[0x0][0x374] ;  /* 0x0000dd00ff007b82 */ /* 0x000ee20000000800 */
[----:B------:R-:W-:Y:S01]  /*1640*/  IMAD.MOV.U32 R16, RZ, RZ, RZ ;  /* 0x000000ffff107224 */ /* 0x000fe200078e00ff */
[----:B------:R-:W-:Y:S01]  /*1650*/  CS2R R12, SRZ ;  /* 0x00000000000c7805 */ /* 0x000fe2000001ff00 */
[----:B------:R-:W-:Y:S01]  /*1660*/  IMAD.MOV.U32 R11, RZ, RZ, 0x1 ;  /* 0x00000001ff0b7424 */ /* 0x000fe200078e00ff */
[----:B------:R-:W-:Y:S01]  /*1670*/  LOP3.LUT R19, R19, 0x80, RZ, 0xc0, !PT ;  /* 0x0000008013137812 */ /* 0x000fe200078ec0ff */
[----:B------:R-:W4:Y:S01]  /*1680*/  LDCU.64 UR14, c[0x0][0x348] ;  /* 0x00006900ff0e77ac */ /* 0x000f220008000a00 */
[----:B-1----:R-:W-:-:S02]  /*1690*/  UIADD3 UR5, UPT, UPT, UR4, 0x3f, URZ ;  /* 0x0000003f04057890 */ /* 0x002fc4000fffe0ff */
[----:B------:R-:W-:Y:S02]  /*16a0*/  USEL UR22, UR6, 0x2, UP1 ;  /* 0x0000000206167887 */ /* 0x000fe40008800000 */
[----:B------:R-:W-:Y:S01]  /*16b0*/  USHF.R.S32.HI UR7, URZ, 0x1f, UR5 ;  /* 0x0000001fff077899 */ /* 0x000fe20008011405 */
[----:B------:R-:W-:-:S03]  /*16c0*/  UMOV UR23, URZ ;  /* 0x000000ff00177c82 */ /* 0x000fc60008000000 */
[----:B------:R-:W-:Y:S02]  /*16d0*/  ULEA.HI UR7, UR7, UR5, URZ, 0x6 ;  /* 0x0000000507077291 */ /* 0x000fe4000f8f30ff */
[----:B------:R-:W-:Y:S02]  /*16e0*/  UIADD3 UR5, UPT, UPT, UR4, -0x1, URZ ;  /* 0xffffffff04057890 */ /* 0x000fe4000fffe0ff */
[----:B------:R-:W-:Y:S02]  /*16f0*/  USHF.R.S32.HI UR7, URZ, 0x6, UR7 ;  /* 0x00000006ff077899 */ /* 0x000fe40008011407 */
[----:B------:R-:W-:Y:S02]  /*1700*/  UISETP.GE.U32.AND UP2, UPT, UR5, -0x7f, UPT ;  /* 0xffffff810500788c */ /* 0x000fe4000bf46070 */
[----:B------:R-:W-:Y:S02]  /*1710*/  UISETP.LT.U32.AND UP0, UPT, UR7, 0x5, UPT ;  /* 0x000000050700788c */ /* 0x000fe4000bf01070 */
[----:B------:R-:W-:-:S02]  /*1720*/  UIADD3 UR4, UPT, UPT, UR4, 0x7e, URZ ;  /* 0x0000007e04047890 */ /* 0x000fc4000fffe0ff */
[----:B------:R-:W-:-:S04]  /*1730*/  USEL UR5, UR7, 0x5, UP0 ;  /* 0x0000000507057887 */ /* 0x000fc80008000000 */
[----:B------:R-:W-:Y:S02]  /*1740*/  UIADD3 UR21, UPT, UPT, UR5, -0x1, URZ ;  /* 0xffffffff05157890 */ /* 0x000fe4000fffe0ff */
[----:B------:R-:W-:Y:S02]  /*1750*/  @UP2 UIADD3 UR21, UPT, UPT, UR5, URZ, URZ ;  /* 0x000000ff05152290 */ /* 0x000fe4000fffe0ff */
[----:B------:R-:W-:Y:S02]  /*1760*/  UIADD3 UR24, UPT, UPT, UR7, -UR5, URZ ;  /* 0x8000000507187290 */ /* 0x000fe4000fffe0ff */
[----:B------:R-:W-:Y:S02]  /*1770*/  UIADD3 UR13, UPT, UPT, UR21, 0x1, URZ ;  /* 0x00000001150d7890 */ /* 0x000fe4000fffe0ff */
[----:B--2-4-:R-:W-:-:S12]  /*1780*/  UIADD3 UR21, UPT, UPT, -UR21, URZ, URZ ;  /* 0x000000ff15157290 */ /* 0x014fd8000fffe1ff */
.L_x_42:
[----:B------:R-:W-:Y:S01]  /*1790*/  UISETP.NE.AND UP0, UPT, UR37, URZ, UPT ;  /* 0x000000ff2500728c */ /* 0x000fe2000bf05270 */
[----:B------:R-:W1:Y:S08]  /*17a0*/  S2UR UR37, SR_CgaCtaId ;  /* 0x00000000002579c3 */ /* 0x000e700000008800 */
[----:B------:R-:W-:Y:S05]  /*17b0*/  BRA.U UP0, `(.L_x_23) ;  /* 0x0000000100347547 */ /* 0x000fea000b800000 */
[----:B------:R-:W2:Y:S01]  /*17c0*/  S2R R2, SR_CgaCtaId ;  /* 0x0000000000027919 */ /* 0x000ea20000008800 */
[----:B------:R-:W-:-:S04]  /*17d0*/  MOV R3, 0x400 ;  /* 0x0000040000037802 */ /* 0x000fc80000000f00 */
[----:B--2---:R-:W-:Y:S02]  /*17e0*/  LEA R2, R2, R3, 0x18 ;  /* 0x0000000302027211 */ /* 0x004fe400078ec0ff */
[----:B------:R-:W-:-:S03]  /*17f0*/  SHF.L.U32 R3, R11, 0x1f, RZ ;  /* 0x0000001f0b037819 */ /* 0x000fc600000006ff */
[----:B------:R-:W-:-:S04]  /*1800*/  IMAD R2, R12, 0x8, R2 ;  /* 0x000000080c027824 */ /* 0x000fc800078e0202 */
[----:B------:R-:W2:Y:S02]  /*1810*/  SYNCS.PHASECHK.TRANS64.TRYWAIT P0, [R2+URZ+0x110], R3 ;  /* 0x00011003020075a7 */ /* 0x000ea400080011ff */
[----:B--2---:R-:W-:Y:S05]  /*1820*/  @!P0 BRA `(.L_x_24) ;  /* 0x0000008000608947 */ /* 0x004fea0003800000 */
.L_x_144:
[----:B------:R-:W-:Y:S01]  /*1830*/  VIADD R12, R12, 0x1 ;  /* 0x000000010c0c7836 */ /* 0x000fe20000000000 */
[----:B------:R2:W-:Y:S04]  /*1840*/  SYNCS.ARRIVE.TRANS64.A1T0 RZ, [R2+URZ+0x100], RZ ;  /* 0x000100ff02ff79a7 */ /* 0x0005e800081000ff */
[----:B------:R-:W-:-:S04]  /*1850*/  ISETP.NE.AND P0, PT, R12, 0x2, PT ;  /* 0x000000020c00780c */ /* 0x000fc80003f05270 */
[----:B------:R-:W-:Y:S02]  /*1860*/  SEL R12, R12, RZ, P0 ;  /* 0x000000ff0c0c7207 */ /* 0x000fe40000000000 */
[----:B--2---:R-:W-:-:S04]  /*1870*/  SEL R2, RZ, 0x1, P0 ;  /* 0x00000001ff027807 */ /* 0x004fc80000000000 */
[----:B------:R-:W-:-:S07]  /*1880*/  LOP3.LUT R11, R11, R2, RZ, 0x3c, !PT ;  /* 0x000000020b0b7212 */ /* 0x000fce00078e3cff */
.L_x_23:
[----:B------:R-:W-:Y:S01]  /*1890*/  UMOV UR6, 0x400 ;  /* 0x0000040000067882 */ /* 0x000fe20000000000 */
[----:B------:R-:W-:Y:S01]  /*18a0*/  SHF.L.U32 R2, R17, 0x1f, RZ ;  /* 0x0000001f11027819 */ /* 0x000fe200000006ff */
[----:B-1----:R-:W-:Y:S01]  /*18b0*/  ULEA UR6, UR37, UR6, 0x18 ;  /* 0x0000000625067291 */ /* 0x002fe2000f8ec0ff */
[----:B------:R-:W-:Y:S01]  /*18c0*/  R2UR UR35, R18 ;  /* 0x00000000122372ca */ /* 0x000fe200000e0000 */
[----:B------:R-:W-:Y:S01]  /*18d0*/  UISETP.GE.U32.AND UP0, UPT, UR4, 0x7f, UPT ;  /* 0x0000007f0400788c */ /* 0x000fe2000bf06070 */
[----:B------:R-:W-:Y:S01]  /*18e0*/  R2UR UR11, R19 ;  /* 0x00000000130b72ca */ /* 0x000fe200000e0000 */
[----:B------:R-:W-:Y:S01]  /*18f0*/  ULEA UR8, UR23, UR6, 0x3 ;  /* 0x0000000617087291 */ /* 0x000fe2000f8e18ff */
[----:B------:R-:W-:-:S08]  /*1900*/  UMOV UR25, URZ ;  /* 0x000000ff00197c82 */ /* 0x000fd00008000000 */
[----:B------:R1:W2:Y:S01]  /*1910*/  SYNCS.PHASECHK.TRANS64.TRYWAIT P0, [UR8+0x28], R2 ;  /* 0x00002802ff0075a7 */ /* 0x0002a20008001108 */
[----:B------:R-:W-:-:S13]  /*1920*/  R2UR UR8, R15 ;  /* 0x000000000f0872ca */ /* 0x000fda00000e0000 */
[----:B------:R-:W-:Y:S01]  /*1930*/  ULEA UR11, UR8, UR11, 0x8 ;  /* 0x0000000b080b7291 */ /* 0x000fe2000f8e40ff */
[----:B-1----:R-:W-:-:S05]  /*1940*/  LEA.HI R2, R14, R14, RZ, 0x1 ;  /* 0x0000000e0e027211 */ /* 0x002fca00078f08ff */
[----:B------:R-:W-:-:S05]  /*1950*/  IMAD.SHL.U32 R2, R2, 0x40, RZ ;  /* 0x0000004002027824 */ /* 0x000fca00078e00ff */
[----:B------:R-:W-:-:S04]  /*1960*/  LOP3.LUT R2, R2, 0xffffff80, RZ, 0xc0, !PT ;  /* 0xffffff8002027812 */ /* 0x000fc800078ec0ff */
[----:B------:R-:W-:-:S13]  /*1970*/  R2UR UR9, R2 ;  /* 0x00000000020972ca */ /* 0x000fda00000e0000 */
[----:B------:R-:W-:Y:S01]  /*1980*/  ULOP3.LUT UR35, UR9, 0x40, UR35, 0xf8, !UPT ;  /* 0x0000004009237892 */ /* 0x000fe2000f8ef823 */
[----:B------:R-:W-:Y:S11]  /*1990*/  BRA.U !UP0, `(.L_x_25) ;  /* 0x0000000108c07547 */ /* 0x000ff6000b800000 */
[----:B------:R-:W-:Y:S01]  /*19a0*/  UMOV UR16, UR21 ;  /* 0x0000001500107c82 */ /* 0x000fe20008000000 */
[----:B------:R-:W-:Y:S01]  /*19b0*/  UMOV UR17, UR23 ;  /* 0x0000001700117c82 */ /* 0x000fe20008000000 */
[----:B------:R-:W-:-:S05]  /*19c0*/  UMOV UR34, URZ ;  /* 0x000000ff00227c82 */ /* 0x000fca0008000000 */
.L_x_31:
[----:B------:R-:W-:Y:S01]  /*19d0*/  ULEA UR33, UR17, UR6, 0x3 ;  /* 0x0000000611217291 */ /* 0x000fe2000f8e18ff */
[----:B------:R-:W-:Y:S01]  /*19e0*/  @P5 MOV R3, 0x6000 ;  /* 0x0000600000035802 */ /* 0x000fe20000000f00 */
[----:B-12-4-:R-:W-:Y:S10]  /*19f0*/  @P0 BRA `(.L_x_26) ;  /* 0x00000000000c0947 */ /* 0x016ff40003800000 */
[----:B------:R-:W-:-:S04]  /*1a00*/  SHF.L.U32 R4, R17, 0x1f, RZ ;  /* 0x0000001f11047819 */ /* 0x000fc800000006ff */
[----:B------:R-:W1:Y:S02]  /*1a10*/  SYNCS.PHASECHK.TRANS64.TRYWAIT P0, [UR33+0x28], R4 ;  /* 0x00002804ff0075a7 */ /* 0x000e640008001121 */
[----:B-1----:R-:W-:Y:S05]  /*1a20*/  @!P0 BRA `(.L_x_27) ;  /* 0x0000007c00f48947 */ /* 0x002fea0003800000 */
.L_x_26:
[----:B------:R2:W-:Y:S01]  /*1a30*/  @P5 SYNCS.ARRIVE.TRANS64 RZ, [UR33], R3 ;  /* 0x00000003ffff59a7 */ /* 0x0005e20008000021 */
[----:B------:R-:W-:Y:S02]  /*1a40*/  ULOP3.LUT UR8, UR22, 0x2, URZ, 0xfc, !UPT ;  /* 0x0000000216087892 */ /* 0x000fe4000f8efcff */
[----:B------:R-:W-:Y:S02]  /*1a50*/  UIADD3 UR16, UPT, UPT, UR16, 0x1, URZ ;  /* 0x0000000110107890 */ /* 0x000fe4000fffe0ff */
[----:B------:R-:W-:Y:S02]  /*1a60*/  UISETP.NE.AND UP0, UPT, UR8, 0x2, UPT ;  /* 0x000000020800788c */ /* 0x000fe4000bf05270 */
[----:B------:R-:W-:-:S07]  /*1a70*/  UISETP.NE.AND UP2, UPT, UR16, 0x1, UPT ;  /* 0x000000011000788c */ /* 0x000fce000bf45270 */
[----:B------:R-:W-:Y:S05]  /*1a80*/  BRA.U UP0, `(.L_x_28) ;  /* 0x0000000100047547 */ /* 0x000fea000b800000 */
[----:B------:R-:W-:Y:S05]  /*1a90*/  BPT.TRAP 0x1 ;  /* 0x000000040000795c */ /* 0x000fea0000300000 */
.L_x_28:
[----:B------:R-:W-:Y:S04]  /*1aa0*/  BSSY.RECONVERGENT B0, `(.L_x_29) ;  /* 0x0000003000007945 */ /* 0x000fe80003800200 */
[----:B------:R-:W-:Y:S05]  /*1ab0*/  @!P4 BRA `(.L_x_30) ;  /* 0x000000000004c947 */ /* 0x000fea0003800000 */
[----:B------:R-:W-:Y:S05]  /*1ac0*/  BPT.TRAP 0x1 ;  /* 0x000000040000795c */ /* 0x000fea0000300000 */
.L_x_30:
[----:B------:R-:W-:Y:S05]  /*1ad0*/  BSYNC.RECONVERGENT B0 ;  /* 0x0000000000007941 */ /* 0x000fea0003800200 */
.L_x_29:
[----:B------:R-:W-:Y:S02]  /*1ae0*/  UIADD3 UR23, UPT, UPT, UR17, 0x1, URZ ;  /* 0x0000000111177890 */ /* 0x000fe4000fffe0ff */
[----:B------:R-:W-:Y:S02]  /*1af0*/  ULEA UR32, UR17, UR6, 0xc ;  /* 0x0000000611207291 */ /* 0x000fe4000f8e60ff */
[----:B------:R-:W-:Y:S02]  /*1b00*/  UISETP.NE.AND UP0, UPT, UR23, 0x5, UPT ;  /* 0x000000051700788c */ /* 0x000fe4000bf05270 */
[----:B------:R-:W-:Y:S02]  /*1b10*/  UIADD3 UR28, UP1, UPT, UR14, 0x80, URZ ;  /* 0x000000800e1c7890 */ /* 0x000fe4000ff3e0ff */
[----:B------:R-:W-:Y:S02]  /*1b20*/  USEL UR9, URZ, 0x1, UP0 ;  /* 0x00000001ff097887 */ /* 0x000fe40008000000 */
[----:B------:R-:W-:-:S02]  /*1b30*/  USEL UR23, UR23, URZ, UP0 ;  /* 0x000000ff17177287 */ /* 0x000fc40008000000 */
[----:B------:R-:W-:Y:S02]  /*1b40*/  UIADD3 UR26, UP0, UPT, UR14, 0x180, URZ ;  /* 0x000001800e1a7890 */ /* 0x000fe4000ff1e0ff */
[----:B------:R-:W-:Y:S01]  /*1b50*/  ULEA UR8, UR23, UR6, 0x3 ;  /* 0x0000000617087291 */ /* 0x000fe2000f8e18ff */
[----:B------:R-:W-:Y:S01]  /*1b60*/  LOP3.LUT R17, R17, UR9, RZ, 0x3c, !PT ;  /* 0x0000000911117c12 */ /* 0x000fe2000f8e3cff */
[----:B------:R-:W-:Y:S02]  /*1b70*/  ULOP3.LUT UR33, UR33, 0xfefffff8, URZ, 0xc0, !UPT ;  /* 0xfefffff821217892 */ /* 0x000fe4000f8ec0ff */
[----:B------:R-:W-:Y:S01]  /*1b80*/  UIADD3.X UR29, UPT, UPT, URZ, UR15, URZ, UP1, !UPT ;  /* 0x0000000fff1d7290 */ /* 0x000fe20008ffe4ff */
[----:B-1----:R-:W-:Y:S01]  /*1b90*/  SHF.L.U32 R2, R17, 0x1f, RZ ;  /* 0x0000001f11027819 */ /* 0x002fe200000006ff */
[----:B------:R-:W-:Y:S02]  /*1ba0*/  UIADD3 UR32, UPT, UPT, UR32, 0x6300, URZ ;  /* 0x0000630020207890 */ /* 0x000fe4000fffe0ff */
[----:B------:R-:W-:Y:S01]  /*1bb0*/  UIADD3.X UR27, UPT, UPT, URZ, UR15, URZ, UP0, !UPT ;  /* 0x0000000fff1b7290 */ /* 0x000fe200087fe4ff */
[----:B------:R1:W4:Y:S01]  /*1bc0*/  SYNCS.PHASECHK.TRANS64.TRYWAIT P0, [UR8+0x28], R2 ;  /* 0x00002802ff0075a7 */ /* 0x0003220008001108 */
[----:B------:R-:W-:Y:S01]  /*1bd0*/  ULEA UR8, UR17, UR6, 0xd ;  /* 0x0000000611087291 */ /* 0x000fe2000f8e68ff */
[----:B------:R-:W-:Y:S01]  /*1be0*/  UMOV UR18, 0x0 ;  /* 0x0000000000127882 */ /* 0x000fe20000000000 */
[----:B------:R-:W-:-:S02]  /*1bf0*/  UMOV UR19, 0x10000000 ;  /* 0x1000000000137882 */ /* 0x000fc40000000000 */
[----:B------:R-:W-:Y:S01]  /*1c00*/  UIADD3 UR8, UPT, UPT, UR8, 0xb300, URZ ;  /* 0x0000b30008087890 */ /* 0x000fe2000fffe0ff */
[----:B------:R2:W-:Y:S01]  /*1c10*/  UTMALDG.3D.2CTA [UR32], [UR28], desc[UR18] ;  /* 0x000012201c0075b4 */ /* 0x0005e20008211000 */
[----:B------:R-:W-:Y:S01]  /*1c20*/  UMOV UR10, UR34 ;  /* 0x00000022000a7c82 */ /* 0x000fe20008000000 */
[----:B------:R-:W-:Y:S01]  /*1c30*/  UMOV UR12, UR36 ;  /* 0x00000024000c7c82 */ /* 0x000fe20008000000 */
[----:B------:R-:W-:Y:S01]  /*1c40*/  UMOV UR9, UR33 ;  /* 0x0000002100097c82 */ /* 0x000fe20008000000 */
[----:B------:R-:W-:Y:S01]  /*1c50*/  UMOV UR25, UR13 ;  /* 0x0000000d00197c82 */ /* 0x000fe20008000000 */
[----:B------:R-:W-:-:S03]  /*1c60*/  UMOV UR17, UR23 ;  /* 0x0000001700117c82 */ /* 0x000fc60008000000 */
[----:B------:R1:W-:Y:S01]  /*1c70*/  UTMALDG.3D.2CTA [UR8], [UR26], desc[UR18] ;  /* 0x000012081a0075b4 */ /* 0x0003e20008211000 */
[----:B--2---:R-:W-:Y:S01]  /*1c80*/  UIADD3 UR34, UPT, UPT, UR34, 0x40, URZ ;  /* 0x0000004022227890 */ /* 0x004fe2000fffe0ff */
[----:B------:R-:W-:Y:S11]  /*1c90*/  BRA.U UP2, `(.L_x_31) ;  /* 0xfffffffd024c7547 */ /* 0x000ff6000b83ffff */
.L_x_25:
[----:B-1----:R-:W-:Y:S01]  /*1ca0*/  ULEA UR8, UR23, UR6, 0x3 ;  /* 0x0000000617087291 */ /* 0x002fe2000f8e18ff */
[----:B------:R-:W-:Y:S01]  /*1cb0*/  SHF.L.U32 R2, R17, 0x1f, RZ ;  /* 0x0000001f11027819 */ /* 0x000fe200000006ff */
[----:B------:R-:W-:Y:S01]  /*1cc0*/  @!P1 SYNCS.ARRIVE.TRANS64.A1T0 RZ, [UR6+0x98], RZ ;  /* 0x000098ffffff99a7 */ /* 0x000fe20008100006 */
[----:B------:R-:W-:-:S06]  /*1cd0*/  UISETP.GT.AND UP0, UPT, UR7, UR5, UPT ;  /* 0x000000050700728c */ /* 0x000fcc000bf04270 */
[----:B--2-4-:R1:W2:Y:S03]  /*1ce0*/  SYNCS.PHASECHK.TRANS64.TRYWAIT P0, [UR8+0x28], R2 ;  /* 0x00002802ff0075a7 */ /* 0x0142a60008001108 */
[----:B------:R-:W-:Y:S05]  /*1cf0*/  BRA.U !UP0, `(.L_x_32) ;  /* 0x0000000108c07547 */ /* 0x000fea000b800000 */
[----:B------:R-:W-:Y:S01]  /*1d00*/  UIADD3 UR26, UPT, UPT, UR24, UR25, URZ ;  /* 0x00000019181a7290 */ /* 0x000fe2000fffe0ff */
[----:B------:R-:W-:-:S11]  /*1d10*/  UMOV UR27, UR23 ;  /* 0x00000017001b7c82 */ /* 0x000fd60008000000 */
.L_x_38:
[----:B------:R-:W-:Y:S01]  /*1d20*/  ULEA UR17, UR27, UR6, 0x3 ;  /* 0x000000061b117291 */ /* 0x000fe2000f8e18ff */
[----:B--2---:R-:W-:Y:S01]  /*1d30*/  @P5 MOV R3, 0x6000 ;  /* 0x0000600000035802 */ /* 0x004fe20000000f00 */
[----:B-12---:R-:W-:Y:S10]  /*1d40*/  @P0 BRA `(.L_x_33) ;  /* 0x00000000000c0947 */ /* 0x006ff40003800000 */
[----:B------:R-:W-:-:S04]  /*1d50*/  SHF.L.U32 R4, R17, 0x1f, RZ ;  /* 0x0000001f11047819 */ /* 0x000fc800000006ff */
[----:B------:R-:W2:Y:S02]  /*1d60*/  SYNCS.PHASECHK.TRANS64.TRYWAIT P0, [UR17+0x28], R4 ;  /* 0x00002804ff0075a7 */ /* 0x000ea40008001111 */
[----:B--2---:R-:W-:Y:S05]  /*1d70*/  @!P0 BRA `(.L_x_34) ;  /* 0x0000007c00388947 */ /* 0x004fea0003800000 */
.L_x_33:
[----:B------:R2:W-:Y:S01]  /*1d80*/  @P5 SYNCS.ARRIVE.TRANS64 RZ, [UR17], R3 ;  /* 0x00000003ffff59a7 */ /* 0x0005e20008000011 */
[----:B------:R-:W-:-:S04]  /*1d90*/  ULOP3.LUT UR8, UR22, 0x2, URZ, 0xfc, !UPT ;  /* 0x0000000216087892 */ /* 0x000fc8000f8efcff */
[----:B------:R-:W-:-:S09]  /*1da0*/  UISETP.NE.AND UP0, UPT, UR8, 0x2, UPT ;  /* 0x000000020800788c */ /* 0x000fd2000bf05270 */
[----:B------:R-:W-:Y:S05]  /*1db0*/  BRA.U UP0, `(.L_x_35) ;  /* 0x0000000100047547 */ /* 0x000fea000b800000 */
[----:B------:R-:W-:Y:S05]  /*1dc0*/  BPT.TRAP 0x1 ;  /* 0x000000040000795c */ /* 0x000fea0000300000 */
.L_x_35:
[----:B------:R-:W-:Y:S04]  /*1dd0*/  BSSY.RECONVERGENT B0, `(.L_x_36) ;  /* 0x0000003000007945 */ /* 0x000fe80003800200 */
[----:B------:R-:W-:Y:S05]  /*1de0*/  @!P4 BRA `(.L_x_37) ;  /* 0x000000000004c947 */ /* 0x000fea0003800000 */
[----:B------:R-:W-:Y:S05]  /*1df0*/  BPT.TRAP 0x1 ;  /* 0x000000040000795c */ /* 0x000fea0000300000 */
.L_x_37:
[----:B------:R-:W-:Y:S05]  /*1e00*/  BSYNC.RECONVERGENT B0 ;  /* 0x0000000000007941 */ /* 0x000fea0003800200 */
.L_x_36:
        /* <DEDUP_REMOVED lines=9> */
[----:B------:R-:W-:Y:S02]  /*1ea0*/  USHF.L.U32 UR18, UR25, 0x6, URZ ;  /* 0x0000000619127899 */ /* 0x000fe400080006ff */
[----:B------:R-:W-:Y:S01]  /*1eb0*/  ULOP3.LUT UR17, UR17, 0xfefffff8, URZ, 0xc0, !UPT ;  /* 0xfefffff811117892 */ /* 0x000fe2000f8ec0ff */
[----:B-1----:R-:W-:Y:S01]  /*1ec0*/  SHF.L.U32 R2, R17, 0x1f, RZ ;  /* 0x0000001f11027819 */ /* 0x002fe200000006ff */
[----:B------:R-:W-:Y:S02]  /*1ed0*/  UIADD3 UR16, UPT, UPT, UR16, 0x6300, URZ ;  /* 0x0000630010107890 */ /* 0x000fe4000fffe0ff */
[----:B------:R-:W-:Y:S01]  /*1ee0*/  UIADD3.X UR33, UPT, UPT, URZ, UR15, URZ, UP1, !UPT ;  /* 0x0000000fff217290 */ /* 0x000fe20008ffe4ff */
[----:B------:R4:W1:Y:S01]  /*1ef0*/  SYNCS.PHASECHK.TRANS64.TRYWAIT P0, [UR8+0x28], R2 ;  /* 0x00002802ff0075a7 */ /* 0x0008620008001108 */
[----:B------:R-:W-:-:S02]  /*1f00*/  ULEA UR8, UR27, UR6, 0xd ;  /* 0x000000061b087291 */ /* 0x000fc4000f8e68ff */
[----:B------:R-:W-:Y:S02]  /*1f10*/  UIADD3.X UR31, UPT, UPT, URZ, UR15, URZ, UP0, !UPT ;  /* 0x0000000fff1f7290 */ /* 0x000fe400087fe4ff */
[----:B------:R-:W-:Y:S01]  /*1f20*/  UIADD3 UR8, UPT, UPT, UR8, 0xb300, URZ ;  /* 0x0000b30008087890 */ /* 0x000fe2000fffe0ff */
[----:B------:R-:W-:Y:S01]  /*1f30*/  UMOV UR28, 0x0 ;  /* 0x00000000001c7882 */ /* 0x000fe20000000000 */
[----:B------:R-:W-:Y:S01]  /*1f40*/  UMOV UR29, 0x10000000 ;  /* 0x10000000001d7882 */ /* 0x000fe20000000000 */
[----:B------:R-:W-:Y:S01]  /*1f50*/  UMOV UR19, UR35 ;  /* 0x0000002300137c82 */ /* 0x000fe20008000000 */
[----:B------:R-:W-:Y:S01]  /*1f60*/  UMOV UR20, UR36 ;  /* 0x0000002400147c82 */ /* 0x000fe20008000000 */
[----:B------:R-:W-:Y:S01]  /*1f70*/  UMOV UR12, UR36 ;  /* 0x00000024000c7c82 */ /* 0x000fe20008000000 */
[----:B------:R-:W-:Y:S01]  /*1f80*/  UMOV UR9, UR17 ;  /* 0x0000001100097c82 */ /* 0x000fe20008000000 */
[----:B------:R-:W-:Y:S01]  /*1f90*/  UMOV UR10, UR18 ;  /* 0x00000012000a7c82 */ /* 0x000fe20008000000 */
[----:B------:R4:W-:Y:S01]  /*1fa0*/  UTMALDG.3D.2CTA [UR16], [UR32], desc[UR28] ;  /* 0x00001c10200075b4 */ /* 0x0009e20008211000 */
[----:B------:R-:W-:Y:S01]  /*1fb0*/  UIADD3 UR25, UPT, UPT, UR25, 0x1, URZ ;  /* 0x0000000119197890 */ /* 0x000fe2000fffe0ff */
[----:B------:R-:W-:-:S03]  /*1fc0*/  UMOV UR27, UR23 ;  /* 0x00000017001b7c82 */ /* 0x000fc60008000000 */
[----:B------:R-:W-:Y:S01]  /*1fd0*/  UISETP.NE.AND UP0, UPT, UR25, UR26, UPT ;  /* 0x0000001a1900728c */ /* 0x000fe2000bf05270 */
[----:B------:R4:W-:Y:S08]  /*1fe0*/  UTMALDG.3D.2CTA [UR8], [UR30], desc[UR28] ;  /* 0x00001c081e0075b4 */ /* 0x0009f00008211000 */
[----:B----4-:R-:W-:Y:S05]  /*1ff0*/  BRA.U UP0, `(.L_x_38) ;  /* 0xfffffffd00487547 */ /* 0x010fea000b83ffff */
.L_x_32:
[C---:B-1----:R-:W-:Y:S01]  /*2000*/  LEA R2, R16.reuse, UR6, 0x3 ;  /* 0x0000000610027c11 */ /* 0x042fe2000f8e18ff */
[----:B------:R-:W-:Y:S01]  /*2010*/  NOP ;  /* 0x0000000000007918 */ /* 0x000fe20000000000 */
[----:B--2---:R-:W-:Y:S02]  /*2020*/  SHF.L.U32 R3, R13, 0x1f, RZ ;  /* 0x0000001f0d037819 */ /* 0x004fe400000006ff */
[----:B------:R-:W-:Y:S02]  /*2030*/  LEA R4, R16, UR6, 0x4 ;  /* 0x0000000610047c11 */ /* 0x000fe4000f8e20ff */
[----:B------:R-:W1:Y:S02]  /*2040*/  SYNCS.PHASECHK.TRANS64.TRYWAIT P0, [R2+URZ+0xa0], R3 ;  /* 0x0000a003020075a7 */ /* 0x000e6400080011ff */
[----:B-1----:R-:W-:Y:S05]  /*2050*/  @!P0 BRA `(.L_x_39) ;  /* 0x0000007800988947 */ /* 0x002fea0003800000 */
.L_x_147:
[----:B------:R-:W2:Y:S01]  /*2060*/  LDS.128 R4, [R4+0x130] ;  /* 0x0001300004047984 */ /* 0x000ea20000000c00 */
[----:B------:R-:W-:Y:S01]  /*2070*/  ISETP.GE.AND P0, PT, R40, 0x1, PT ;  /* 0x000000012800780c */ /* 0x000fe20003f06270 */
[----:B-1----:R-:W-:Y:S01]  /*2080*/  VIADD R2, R2, 0xb0 ;  /* 0x000000b002027836 */ /* 0x002fe20000000000 */
[----:B------:R-:W-:Y:S01]  /*2090*/  @!PT LDS RZ, [RZ] ;  /* 0x00000000fffff984 */ /* 0x000fe20000000800 */
[----:B------:R-:W-:Y:S01]  /*20a0*/  @!PT LDS RZ, [RZ] ;  /* 0x00000000fffff984 */ /* 0x000fe20000000800 */
[----:B------:R-:W-:Y:S01]  /*20b0*/  @!PT LDS RZ, [RZ] ;  /* 0x00000000fffff984 */ /* 0x000fe20000000800 */
[----:B------:R-:W-:Y:S01]  /*20c0*/  @!PT LDS RZ, [RZ] ;  /* 0x00000000fffff984 */ /* 0x000fe20000000800 */
[----:B------:R1:W-:Y:S06]  /*20d0*/  MEMBAR.ALL.CTA ;  /* 0x0000000000007992 */ /* 0x0003ec0000008000 */
[----:B-1----:R-:W1:Y:S01]  /*20e0*/  FENCE.VIEW.ASYNC.S ;  /* 0x00000000000073c6 */ /* 0x002e620000000000 */
[----:B------:R-:W-:-:S04]  /*20f0*/  PRMT R2, RZ, 0x654, R2 ;  /* 0x00000654ff027816 */ /* 0x000fc80000000002 */
[----:B-1----:R1:W-:Y:S01]  /*2100*/  SYNCS.ARRIVE.TRANS64.RED.A1T0 RZ, [R2+URZ], RZ ;  /* 0x000000ff02ff79a7 */ /* 0x0023e200081004ff */
[----:B--2---:R-:W-:-:S13]  /*2110*/  LOP3.LUT P2, RZ, R6, 0x1, RZ, 0xc0, !PT ;  /* 0x0000000106ff7812 */ /* 0x004fda000784c0ff */
[----:B------:R-:W-:Y:S01]  /*2120*/  @P2 SHF.R.U32.HI R3, RZ, 0x10, R5 ;  /* 0x00000010ff032819 */ /* 0x000fe20000011605 */
[----:B------:R-:W-:Y:S01]  /*2130*/  VOTEU.ANY UP0, P2 ;  /* 0x0000000000ff7886 */ /* 0x000fe20001000100 */
[----:B------:R-:W-:Y:S02]  /*2140*/  @P2 MOV R10, R4 ;  /* 0x00000004000a2202 */ /* 0x000fe40000000f00 */
[----:B------:R-:W-:Y:S02]  /*2150*/  @P2 R2UR.BROADCAST UR8, R3 ;  /* 0x00000000030822ca */ /* 0x000fe400008e0000 */
[----:B------:R-:W-:-:S11]  /*2160*/  @P2 LOP3.LUT R9, R5, 0xffff, RZ, 0xc0, !PT ;  /* 0x0000ffff05092812 */ /* 0x000fd600078ec0ff */
[----:B------:R-:W-:Y:S01]  /*2170*/  @UP0 UMOV UR36, UR8 ;  /* 0x0000000800240c82 */ /* 0x000fe20008000000 */
[----:B-1----:R-:W-:Y:S05]  /*2180*/  @!P0 BRA `(.L_x_40) ;  /* 0x0000000000b88947 */ /* 0x002fea0003800000 */
[----:B------:R-:W3:Y:S01]  /*2190*/  LDC.64 R4, c[0x0][0xb18] ;  /* 0x0002c600ff047b82 */ /* 0x000ee20000000a00 */
[----:B------:R-:W-:-:S07]  /*21a0*/  ISETP.NE.AND P3, PT, R40, 0x1, PT ;  /* 0x000000012800780c */ /* 0x000fce0003f65270 */
[----:B------:R-:W1:Y:S08]  /*21b0*/  LDC.64 R6, c[0x0][0xb10] ;  /* 0x0002c400ff067b82 */ /* 0x000e700000000a00 */
[----:B------:R-:W2:Y:S08]  /*21c0*/  LDC R14, c[0x0][0xb20] ;  /* 0x0002c800ff0e7b82 */ /* 0x000eb00000000800 */
[----:B------:R-:W4:Y:S01]  /*21d0*/  LDC R15, c[0x0][0xb0c] ;  /* 0x0002c300ff0f7b82 */ /* 0x000f220000000800 */
[----:B---3--:R-:W-:Y:S01]  /*21e0*/  IMAD.HI.U32 R21, R0, R5, RZ ;  /* 0x0000000500157227 */ /* 0x008fe200078e00ff */
[----:B------:R-:W-:-:S03]  /*21f0*/  ISETP.NE.AND P0, PT, R4, 0x1, PT ;  /* 0x000000010400780c */ /* 0x000fc60003f05270 */
[----:B------:R-:W-:-:S03]  /*2200*/  IMAD.HI.U32 R5, R9, R5, RZ ;  /* 0x0000000509057227 */ /* 0x000fc600078e00ff */
[----:B------:R-:W3:Y:S01]  /*2210*/  LDC.64 R2, c[0x0][0xb28] ;  /* 0x0002ca00ff027b82 */ /* 0x000ee20000000a00 */
[----:B-1----:R-:W-:-:S04]  /*2220*/  IMAD.HI.U32 R22, R8, R6, RZ ;  /* 0x0000000608167227 */ /* 0x002fc800078e00ff */
[----:B------:R-:W-:Y:S01]  /*2230*/  IMAD.HI.U32 R23, R10, R6, RZ ;  /* 0x000000060a177227 */ /* 0x000fe200078e00ff */
[----:B------:R-:W-:Y:S02]  /*2240*/  SHF.R.U32.HI R22, RZ, R7, R22 ;  /* 0x00000007ff167219 */ /* 0x000fe40000011616 */
[-C--:B--2---:R-:W-:Y:S02]  /*2250*/  SHF.R.U32.HI R21, RZ, R14.reuse, R21 ;  /* 0x0000000eff157219 */ /* 0x084fe40000011615 */
[----:B------:R-:W-:Y:S02]  /*2260*/  SHF.R.U32.HI R5, RZ, R14, R5 ;  /* 0x0000000eff057219 */ /* 0x000fe40000011605 */
[----:B------:R-:W-:Y:S02]  /*2270*/  SEL R21, R0, R21, !P0 ;  /* 0x0000001500157207 */ /* 0x000fe40004000000 */
[----:B------:R-:W-:Y:S02]  /*2280*/  SHF.R.U32.HI R23, RZ, R7, R23 ;  /* 0x00000007ff177219 */ /* 0x000fe40000011617 */
[----:B----4-:R-:W-:-:S02]  /*2290*/  ISETP.NE.AND P1, PT, R15, 0x1, PT ;  /* 0x000000010f00780c */ /* 0x010fc40003f25270 */
[----:B------:R-:W-:Y:S02]  /*22a0*/  SEL R5, R9, R5, !P0 ;  /* 0x0000000509057207 */ /* 0x000fe40004000000 */
[----:B------:R-:W-:Y:S02]  /*22b0*/  SEL R22, R8, R22, !P1 ;  /* 0x0000001608167207 */ /* 0x000fe40004800000 */
[----:B------:R-:W-:Y:S01]  /*22c0*/  SEL R23, R10, R23, !P1 ;  /* 0x000000170a177207 */ /* 0x000fe20004800000 */
[----:B---3--:R-:W-:-:S04]  /*22d0*/  IMAD.HI.U32 R20, R21, R2, RZ ;  /* 0x0000000215147227 */ /* 0x008fc800078e00ff */
        /* <DEDUP_REMOVED lines=10> */
[----:B------:R-:W-:-:S04]  /*2380*/  @!P0 IMAD.HI.U32 R7, R23, R2, RZ ;  /* 0x0000000217078227 */ /* 0x000fc800078e00ff */
[----:B------:R-:W-:Y:S01]  /*2390*/  IMAD.MOV R2, RZ, RZ, -R6 ;  /* 0x000000ffff027224 */ /* 0x000fe200078e0a06 */
[----:B------:R-:W-:Y:S02]  /*23a0*/  @!P0 SHF.R.U32.HI R3, RZ, R3, R7 ;  /* 0x00000003ff038219 */ /* 0x000fe40000011607 */
[----:B------:R-:W-:Y:S01]  /*23b0*/  IADD3 R7, PT, PT, -R5, RZ, RZ ;  /* 0x000000ff05077210 */ /* 0x000fe20007ffe1ff */
[----:B------:R-:W-:Y:S01]  /*23c0*/  IMAD R2, R40, R2, R5 ;  /* 0x0000000228027224 */ /* 0x000fe200078e0205 */
        /* <DEDUP_REMOVED lines=10> */
.L_x_40:
[----:B------:R-:W1:Y:S02]  /*2470*/  LDCU UR8, c[0x0][0xb30] ;  /* 0x00016600ff0877ac */ /* 0x000e640008000800 */
[----:B-1----:R-:W-:-:S09]  /*2480*/  UISETP.NE.AND UP0, UPT, UR8, 0x1, UPT ;  /* 0x000000010800788c */ /* 0x002fd2000bf05270 */
[----:B------:R-:W-:Y:S05]  /*2490*/  BRA.U UP0, `(.L_x_41) ;  /* 0x0000000100407547 */ /* 0x000fea000b800000 */
[----:B------:R-:W1:Y:S08]  /*24a0*/  LDC.64 R4, c[0x0][0xb10] ;  /* 0x0002c400ff047b82 */ /* 0x000e700000000a00 */
[----:B------:R-:W2:Y:S08]  /*24b0*/  LDC.64 R2, c[0x0][0xb18] ;  /* 0x0002c600ff027b82 */ /* 0x000eb00000000a00 */
[----:B------:R-:W4:Y:S08]  /*24c0*/  LDC R6, c[0x0][0xb20] ;  /* 0x0002c800ff067b82 */ /* 0x000f300000000800 */
[----:B------:R-:W3:Y:S01]  /*24d0*/  LDC R7, c[0x0][0xb0c] ;  /* 0x0002c300ff077b82 */ /* 0x000ee20000000800 */
[----:B-1----:R-:W-:-:S05]  /*24e0*/  IMAD.HI.U32 R4, R10, R4, RZ ;  /* 0x000000040a047227 */ /* 0x002fca00078e00ff */
[----:B------:R-:W-:Y:S01]  /*24f0*/  SHF.R.U32.HI R4, RZ, R5, R4 ;  /* 0x00000005ff047219 */ /* 0x000fe20000011604 */
[----:B--2---:R-:W-:Y:S01]  /*2500*/  IMAD.HI.U32 R3, R9, R3, RZ ;  /* 0x0000000309037227 */ /* 0x004fe200078e00ff */
[----:B------:R-:W-:-:S04]  /*2510*/  ISETP.NE.AND P0, PT, R2, 0x1, PT ;  /* 0x000000010200780c */ /* 0x000fc80003f05270 */
[----:B----4-:R-:W-:-:S04]  /*2520*/  SHF.R.U32.HI R3, RZ, R6, R3 ;  /* 0x00000006ff037219 */ /* 0x010fc80000011603 */
[----:B------:R-:W-:Y:S02]  /*2530*/  SEL R3, R9, R3, !P0 ;  /* 0x0000000309037207 */ /* 0x000fe40004000000 */
[----:B---3--:R-:W-:-:S04]  /*2540*/  ISETP.NE.AND P1, PT, R7, 0x1, PT ;  /* 0x000000010700780c */ /* 0x008fc80003f25270 */
[----:B------:R-:W-:-:S05]  /*2550*/  SEL R4, R10, R4, !P1 ;  /* 0x000000040a047207 */ /* 0x000fca0004800000 */
[----:B------:R-:W-:Y:S02]  /*2560*/  IMAD.IADD R5, R3, 0x1, -R4 ;  /* 0x0000000103057824 */ /* 0x000fe400078e0a04 */
[----:B------:R-:W-:Y:S02]  /*2570*/  IMAD.IADD R3, R4, 0x1, -R3 ;  /* 0x0000000104037824 */ /* 0x000fe400078e0a03 */
[----:B------:R-:W-:Y:S02]  /*2580*/  IMAD R10, R5, R7, R10 ;  /* 0x00000007050a7224 */ /* 0x000fe400078e020a */
[----:B------:R-:W-:-:S07]  /*2590*/  IMAD R9, R3, R2, R9 ;  /* 0x0000000203097224 */ /* 0x000fce00078e0209 */
.L_x_41:
[----:B------:R-:W-:Y:S01]  /*25a0*/  VIADD R16, R16, 0x1 ;  /* 0x0000000110107836 */ /* 0x000fe20000000000 */
[----:B------:R-:W-:Y:S01]  /*25b0*/  PLOP3.LUT P1, PT, PT, PT, PT, 0x80, 0x8 ;  /* 0x000000000008781c */ /* 0x000fe20003f2f070 */
[----:B------:R-:W-:Y:S02]  /*25c0*/  IMAD.IADD R14, R10, 0x1, R95 ;  /* 0x000000010a0e7824 */ /* 0x000fe400078e025f */
[----:B------:R-:W-:Y:S01]  /*25d0*/  IMAD.IADD R15, R9, 0x1, R94 ;  /* 0x00000001090f7824 */ /* 0x000fe200078e025e */
[----:B------:R-:W-:-:S04]  /*25e0*/  ISETP.NE.AND P0, PT, R16, 0x2, PT ;  /* 0x000000021000780c */ /* 0x000fc80003f05270 */
[----:B------:R-:W-:Y:S02]  /*25f0*/  SEL R2, RZ, 0x1, P0 ;  /* 0x00000001ff027807 */ /* 0x000fe40000000000 */
[----:B------:R-:W-:Y:S02]  /*2600*/  SEL R16, R16, RZ, P0 ;  /* 0x000000ff10107207 */ /* 0x000fe40000000000 */
[----:B------:R-:W-:Y:S01]  /*2610*/  LOP3.LUT R13, R13, R2, RZ, 0x3c, !PT ;  /* 0x000000020d0d7212 */ /* 0x000fe200078e3cff */
[----:B------:R-:W-:Y:S06]  /*2620*/  @P2 BRA `(.L_x_42) ;  /* 0xfffffff000582947 */ /* 0x000fec000383ffff */
[----:B------:R-:W-:Y:S01]  /*2630*/  UIADD3 UR6, UPT, UPT, UR6, 0x28, URZ ;  /* 0x0000002806067890 */ /* 0x000fe2000fffe0ff */
[----:B------:R-:W-:-:S03]  /*2640*/  SHF.L.U32 R2, R17, 0x1f, RZ ;  /* 0x0000001f11027819 */ /* 0x000fc600000006ff */
[----:B------:R-:W-:-:S09]  /*2650*/  ULEA UR4, UR23, UR6, 0x3 ;  /* 0x0000000617047291 */ /* 0x000fd2000f8e18ff */
[----:B------:R-:W1:Y:S02]  /*2660*/  SYNCS.PHASECHK.TRANS64.TRYWAIT P0, [UR4], R2 ;  /* 0x00000002ff0075a7 */ /* 0x000e640008001104 */
[----:B-1----:R-:W-:Y:S05]  /*2670*/  @!P0 BRA `(.L_x_43) ;  /* 0x0000007400248947 */ /* 0x002fea0003800000 */
.L_x_149:
[----:B------:R-:W-:-:S04]  /*2680*/  UIADD3 UR5, UPT, UPT, UR23, 0x1, URZ ;  /* 0x0000000117057890 */ /* 0x000fc8000fffe0ff */
[----:B------:R-:W-:-:S04]  /*2690*/  UISETP.NE.AND UP0, UPT, UR5, 0x5, UPT ;  /* 0x000000050500788c */ /* 0x000fc8000bf05270 */
[----:B------:R-:W-:Y:S02]  /*26a0*/  USEL UR7, URZ, 0x1, UP0 ;  /* 0x00000001ff077887 */ /* 0x000fe40008000000 */
[----:B------:R-:W-:-:S04]  /*26b0*/  USEL UR5, UR5, URZ, UP0 ;  /* 0x000000ff05057287 */ /* 0x000fc80008000000 */
[----:B------:R-:W-:Y:S01]  /*26c0*/  ULEA UR4, UR5, UR6, 0x3 ;  /* 0x0000000605047291 */ /* 0x000fe2000f8e18ff */
[----:B-1----:R-:W-:-:S04]  /*26d0*/  LOP3.LUT R2, R17, UR7, RZ, 0x3c, !PT ;  /* 0x0000000711027c12 */ /* 0x002fc8000f8e3cff */
[----:B------:R-:W-:-:S04]  /*26e0*/  SHF.L.U32 R3, R2, 0x1f, RZ ;  /* 0x0000001f02037819 */ /* 0x000fc800000006ff */
[----:B------:R-:W1:Y:S02]  /*26f0*/  SYNCS.PHASECHK.TRANS64.TRYWAIT P0, [UR4], R3 ;  /* 0x00000003ff0075a7 */ /* 0x000e640008001104 */
[----:B-1----:R-:W-:Y:S05]  /*2700*/  @!P0 BRA `(.L_x_44) ;  /* 0x0000007400188947 */ /* 0x002fea0003800000 */
.L_x_151:
[----:B------:R-:W-:-:S04]  /*2710*/  UIADD3 UR5, UPT, UPT, UR5, 0x1, URZ ;  /* 0x0000000105057890 */ /* 0x000fc8000fffe0ff */
[----:B------:R-:W-:-:S04]  /*2720*/  UISETP.NE.AND UP0, UPT, UR5, 0x5, UPT ;  /* 0x000000050500788c */ /* 0x000fc8000bf05270 */
[----:B------:R-:W-:Y:S02]  /*2730*/  USEL UR7, URZ, 0x1, UP0 ;  /* 0x00000001ff077887 */ /* 0x000fe40008000000 */
[----:B------:R-:W-:-:S04]  /*2740*/  USEL UR5, UR5, URZ, UP0 ;  /* 0x000000ff05057287 */ /* 0x000fc80008000000 */
[----:B------:R-:W-:Y:S01]  /*2750*/  ULEA UR4, UR5, UR6, 0x3 ;  /* 0x0000000605047291 */ /* 0x000fe2000f8e18ff */
[----:B------:R-:W-:-:S04]  /*2760*/  LOP3.LUT R2, R2, UR7, RZ, 0x3c, !PT ;  /* 0x0000000702027c12 */ /* 0x000fc8000f8e3cff */
[----:B-1----:R-:W-:-:S04]  /*2770*/  SHF.L.U32 R3, R2, 0x1f, RZ ;  /* 0x0000001f02037819 */ /* 0x002fc800000006ff */
[----:B------:R-:W1:Y:S02]  /*2780*/  SYNCS.PHASECHK.TRANS64.TRYWAIT P0, [UR4], R3 ;  /* 0x00000003ff0075a7 */ /* 0x000e640008001104 */
[----:B-1----:R-:W-:Y:S05]  /*2790*/  @!P0 BRA `(.L_x_45) ;  /* 0x00000074000c8947 */ /* 0x002fea0003800000 */
.L_x_153:
        /* <DEDUP_REMOVED lines=9> */
.L_x_155:
[----:B------:R-:W-:-:S04]  /*2830*/  UIADD3 UR5, UPT, UPT, UR5, 0x1, URZ ;  /* 0x0000000105057890 */ /* 0x000fc8000fffe0ff */
[----:B------:R-:W-:-:S04]  /*2840*/  UISETP.NE.AND UP0, UPT, UR5, 0x5, UPT ;  /* 0x000000050500788c */ /* 0x000fc8000bf05270 */
[----:B------:R-:W-:Y:S02]  /*2850*/  USEL UR4, URZ, 0x1, UP0 ;  /* 0x00000001ff047887 */ /* 0x000fe40008000000 */
[----:B------:R-:W-:-:S04]  /*2860*/  USEL UR5, UR5, URZ, UP0 ;  /* 0x000000ff05057287 */ /* 0x000fc80008000000 */
[----:B------:R-:W-:Y:S01]  /*2870*/  ULEA UR5, UR5, UR6, 0x3 ;  /* 0x0000000605057291 */ /* 0x000fe2000f8e18ff */
[----:B------:R-:W-:-:S04]  /*2880*/  LOP3.LUT R2, R2, UR4, RZ, 0x3c, !PT ;  /* 0x0000000402027c12 */ /* 0x000fc8000f8e3cff */
[----:B------:R-:W-:Y:S01]  /*2890*/  SHF.L.U32 R2, R2, 0x1f, RZ ;  /* 0x0000001f02027819 */ /* 0x000fe200000006ff */
[----:B-1-3--:R-:W-:-:S07]  /*28a0*/  IMAD.U32 R0, RZ, RZ, UR5 ;  /* 0x00000005ff007e24 */ /* 0x00afce000f8e00ff */
.L_x_47:
[----:B-1----:R1:W2:Y:S02]  /*28b0*/  SYNCS.PHASECHK.TRANS64.TRYWAIT P0, [R0+URZ], R2 ;  /* 0x00000002000075a7 */ /* 0x0022a400080011ff */
[----:B--2---:R-:W-:Y:S05]  /*28c0*/  @!P0 NANOSLEEP.SYNCS 0x989680 ;  /* 0x009896800000895d */ /* 0x004fea0003900000 */
[----:B------:R-:W2:Y:S02]  /*28d0*/  @!P0 SYNCS.PHASECHK.TRANS64 P0, [R0+URZ], R2 ;  /* 0x00000002000085a7 */ /* 0x000ea400080010ff */
[----:B--2---:R-:W-:Y:S05]  /*28e0*/  @P0 EXIT ;  /* 0x000000000000094d */ /* 0x004fea0003800000 */
[----:B------:R-:W-:Y:S05]  /*28f0*/  BRA `(.L_x_47) ;  /* 0xfffffffc00ec7947 */ /* 0x000fea000383ffff */
.L_x_22:
[----:B------:R-:W-:-:S04]  /*2900*/  UISETP.NE.AND UP1, UPT, UR37, URZ, UPT ;  /* 0x000000ff2500728c */ /* 0x000fc8000bf25270 */
[----:B------:R-:W-:-:S09]  /*2910*/  UISETP.NE.OR UP1, UPT, UR10, 0x1, UP1 ;  /* 0x000000010a00788c */ /* 0x000fd20008f25670 */
[----:B------:R-:W-:Y:S05]  /*2920*/  BRA.U UP1, `(.L_x_48) ;  /* 0x00000005014c7547 */ /* 0x000fea000b800000 */
[----:B------:R-:W-:Y:S01]  /*2930*/  HFMA2 R11, -RZ, RZ, 0, 0 ;  /* 0x00000000ff0b7431 */ /* 0x000fe200000001ff */
[----:B------:R-:W-:Y:S01]  /*2940*/  ISETP.GE.U32.AND P2, PT, R10, 0x2, PT ;  /* 0x000000020a00780c */ /* 0x000fe20003f46070 */
[----:B------:R-:W-:Y:S01]  /*2950*/  IMAD.MOV.U32 R12, RZ, RZ, 0x1 ;  /* 0x00000001ff0c7424 */ /* 0x000fe200078e00ff */
[----:B------:R-:W-:Y:S01]  /*2960*/  CS2R R8, SRZ ;  /* 0x0000000000087805 */ /* 0x000fe2000001ff00 */
[----:B------:R-:W-:Y:S01]  /*2970*/  IMAD.MOV.U32 R3, RZ, RZ, RZ ;  /* 0x000000ffff037224 */ /* 0x000fe200078e00ff */
[----:B------:R-:W-:Y:S01]  /*2980*/  UMOV UR4, 0x400 ;  /* 0x0000040000047882 */ /* 0x000fe20000000000 */
[----:B------:R-:W-:Y:S01]  /*2990*/  UMOV UR6, URZ ;  /* 0x000000ff00067c82 */ /* 0x000fe20008000000 */
[----:B------:R-:W-:-:S12]  /*29a0*/  ULEA UR37, UR37, UR4, 0x18 ;  /* 0x0000000425257291 */ /* 0x000fd8000f8ec0ff */
.L_x_52:
[----:B------:R-:W-:Y:S02]  /*29b0*/  LEA R0, R3, UR37, 0x3 ;  /* 0x0000002503007c11 */ /* 0x000fe4000f8e18ff */
[----:B------:R-:W-:-:S03]  /*29c0*/  SHF.L.U32 R4, R8, 0x1f, RZ ;  /* 0x0000001f08047819 */ /* 0x000fc600000006ff */
[----:B------:R-:W-:Y:S01]  /*29d0*/  VIADD R5, R0, 0x110 ;  /* 0x0000011000057836 */ /* 0x000fe20000000000 */
[----:B------:R-:W1:Y:S02]  /*29e0*/  SYNCS.PHASECHK.TRANS64.TRYWAIT P0, [R0+URZ+0x100], R4 ;  /* 0x00010004000075a7 */ /* 0x000e6400080011ff */
[----:B-1----:R-:W-:Y:S05]  /*29f0*/  @!P0 BRA `(.L_x_49) ;  /* 0x0000007000a48947 */ /* 0x002fea0003800000 */
.L_x_156:
[----:B------:R-:W-:Y:S01]  /*2a00*/  ULEA UR5, UR6, UR37, 0x3 ;  /* 0x0000002506057291 */ /* 0x000fe2000f8e18ff */
[----:B-1----:R-:W-:Y:S01]  /*2a10*/  PRMT R0, RZ, 0x654, R5 ;  /* 0x00000654ff007816 */ /* 0x002fe20000000005 */
[----:B------:R-:W-:Y:S01]  /*2a20*/  @!P2 IMAD.MOV.U32 R4, RZ, RZ, 0x10 ;  /* 0x00000010ff04a424 */ /* 0x000fe200078e00ff */
[----:B------:R-:W-:Y:S01]  /*2a30*/  SHF.L.U32 R5, R12, 0x1f, RZ ;  /* 0x0000001f0c057819 */ /* 0x000fe200000006ff */
[----:B------:R-:W-:Y:S01]  /*2a40*/  UIADD3 UR4, UPT, UPT, UR5, 0xa0, URZ ;  /* 0x000000a005047890 */ /* 0x000fe2000fffe0ff */
[----:B------:R1:W-:Y:S05]  /*2a50*/  SYNCS.ARRIVE.TRANS64.RED.A1T0 RZ, [R0+URZ], RZ ;  /* 0x000000ff00ff79a7 */ /* 0x0003ea00081004ff */
[----:B------:R-:W-:Y:S01]  /*2a60*/  IMAD.U32 R6, RZ, RZ, UR4 ;  /* 0x00000004ff067e24 */ /* 0x000fe2000f8e00ff */
[----:B------:R-:W2:Y:S04]  /*2a70*/  SYNCS.PHASECHK.TRANS64.TRYWAIT P0, [UR5+0xb0], R5 ;  /* 0x0000b005ff0075a7 */ /* 0x000ea80008001105 */
[----:B------:R-:W-:Y:S01]  /*2a80*/  PRMT R6, R10, 0x654, R6 ;  /* 0x000006540a067816 */ /* 0x000fe20000000006 */
[----:B-12---:R-:W-:Y:S06]  /*2a90*/  @!P0 BRA `(.L_x_50) ;  /* 0x0000007000908947 */ /* 0x006fec0003800000 */
.L_x_158:
[----:B------:R-:W-:Y:S01]  /*2aa0*/  ULEA UR4, UR6, UR37, 0x4 ;  /* 0x0000002506047291 */ /* 0x000fe2000f8e20ff */
[----:B------:R-:W-:Y:S01]  /*2ab0*/  SEL R2, R6, R2, !P2 ;  /* 0x0000000206027207 */ /* 0x000fe20005000000 */
[----:B------:R-:W-:Y:S01]  /*2ac0*/  UIADD3 UR5, UPT, UPT, UR5, 0xa0, URZ ;  /* 0x000000a005057890 */ /* 0x000fe2000fffe0ff */
[----:B-1----:R-:W-:Y:S01]  /*2ad0*/  LEA R0, R11, UR37, 0x3 ;  /* 0x000000250b007c11 */ /* 0x002fe2000f8e18ff */
[----:B------:R-:W-:Y:S01]  /*2ae0*/  UIADD3 UR4, UPT, UPT, UR4, 0x130, URZ ;  /* 0x0000013004047890 */ /* 0x000fe2000fffe0ff */
[----:B------:R1:W-:Y:S01]  /*2af0*/  @!P2 SYNCS.ARRIVE.TRANS64.RED RZ, [R2+URZ], R4 ;  /* 0x0000000402ffa9a7 */ /* 0x0003e200080004ff */
[----:B------:R-:W-:Y:S01]  /*2b00*/  UIADD3 UR6, UPT, UPT, UR6, 0x1, URZ ;  /* 0x0000000106067890 */ /* 0x000fe2000fffe0ff */
[----:B------:R-:W-:-:S03]  /*2b10*/  VIADD R3, R3, 0x1 ;  /* 0x0000000103037836 */ /* 0x000fc60000000000 */
[----:B------:R-:W-:Y:S02]  /*2b20*/  UISETP.NE.AND UP0, UPT, UR6, 0x2, UPT ;  /* 0x000000020600788c */ /* 0x000fe4000bf05270 */
[----:B------:R-:W-:Y:S01]  /*2b30*/  ISETP.NE.AND P0, PT, R3, 0x2, PT ;  /* 0x000000020300780c */ /* 0x000fe20003f05270 */
[----:B------:R-:W-:Y:S06]  /*2b40*/  UGETNEXTWORKID.BROADCAST [UR4], [UR5] ;  /* 0x00000000040073ca */ /* 0x000fec0008000100 */
[----:B------:R-:W-:Y:S02]  /*2b50*/  USEL UR4, URZ, 0x1, UP0 ;  /* 0x00000001ff047887 */ /* 0x000fe40008000000 */
[----:B------:R-:W-:-:S04]  /*2b60*/  USEL UR6, UR6, URZ, UP0 ;  /* 0x000000ff06067287 */ /* 0x000fc80008000000 */
[----:B------:R-:W-:Y:S02]  /*2b70*/  LOP3.LUT R12, R12, UR4, RZ, 0x3c, !PT ;  /* 0x000000040c0c7c12 */ /* 0x000fe4000f8e3cff */
[----:B-1----:R-:W-:-:S04]  /*2b80*/  SHF.L.U32 R4, R9, 0x1f, RZ ;  /* 0x0000001f09047819 */ /* 0x002fc800000006ff */
[----:B------:R-:W1:Y:S02]  /*2b90*/  SYNCS.PHASECHK.TRANS64.TRYWAIT P1, [R0+URZ+0xa0], R4 ;  /* 0x0000a004000075a7 */ /* 0x000e6400080211ff */
[----:B-1----:R-:W-:Y:S05]  /*2ba0*/  @!P1 BRA `(.L_x_51) ;  /* 0x0000007000649947 */ /* 0x002fea0003800000 */
.L_x_159:
[----:B-1----:R-:W-:Y:S01]  /*2bb0*/  LEA R4, R11, UR37, 0x4 ;  /* 0x000000250b047c11 */ /* 0x002fe2000f8e20ff */
[----:B------:R-:W-:Y:S01]  /*2bc0*/  VIADD R0, R0, 0xb0 ;  /* 0x000000b000007836 */ /* 0x000fe20000000000 */
[----:B------:R-:W-:Y:S01]  /*2bd0*/  SEL R3, R3, RZ, P0 ;  /* 0x000000ff03037207 */ /* 0x000fe20000000000 */
[----:B------:R-:W-:-:S03]  /*2be0*/  VIADD R11, R11, 0x1 ;  /* 0x000000010b0b7836 */ /* 0x000fc60000000000 */
[----:B------:R-:W1:Y:S01]  /*2bf0*/  LDS.128 R4, [R4+0x130] ;  /* 0x0001300004047984 */ /* 0x000e620000000c00 */
[----:B------:R-:W-:Y:S02]  /*2c00*/  PRMT R0, RZ, 0x654, R0 ;  /* 0x00000654ff007816 */ /* 0x000fe40000000000 */
[C---:B------:R-:W-:Y:S01]  /*2c10*/  ISETP.NE.AND P1, PT, R11.reuse, 0x2, PT ;  /* 0x000000020b00780c */ /* 0x040fe20003f25270 */
[----:B------:R-:W-:Y:S01]  /*2c20*/  @!PT LDS RZ, [RZ] ;  /* 0x00000000fffff984 */ /* 0x000fe20000000800 */
[----:B------:R-:W-:Y:S01]  /*2c30*/  @!PT LDS RZ, [RZ] ;  /* 0x00000000fffff984 */ /* 0x000fe20000000800 */
[----:B------:R-:W-:Y:S01]  /*2c40*/  @!PT LDS RZ, [RZ] ;  /* 0x00000000fffff984 */ /* 0x000fe20000000800 */
[----:B------:R-:W-:Y:S01]  /*2c50*/  @!PT LDS RZ, [RZ] ;  /* 0x00000000fffff984 */ /* 0x000fe20000000800 */
[----:B------:R2:W-:Y:S06]  /*2c60*/  MEMBAR.ALL.CTA ;  /* 0x0000000000007992 */ /* 0x0005ec0000008000 */
[----:B--2---:R-:W2:Y:S01]  /*2c70*/  FENCE.VIEW.ASYNC.S ;  /* 0x00000000000073c6 */ /* 0x004ea20000000000 */
[----:B------:R-:W-:Y:S01]  /*2c80*/  SEL R11, R11, RZ, P1 ;  /* 0x000000ff0b0b7207 */ /* 0x000fe20000800000 */
[----:B--2---:R2:W-:Y:S01]  /*2c90*/  SYNCS.ARRIVE.TRANS64.RED.A1T0 RZ, [R0+URZ], RZ ;  /* 0x000000ff00ff79a7 */ /* 0x0045e200081004ff */
[----:B-1----:R-:W-:-:S02]  /*2ca0*/  LOP3.LUT P3, RZ, R6, 0x1, RZ, 0xc0, !PT ;  /* 0x0000000106ff7812 */ /* 0x002fc4000786c0ff */
[----:B------:R-:W-:-:S04]  /*2cb0*/  SEL R4, RZ, 0x1, P1 ;  /* 0x00000001ff047807 */ /* 0x000fc80000800000 */
[----:B------:R-:W-:Y:S02]  /*2cc0*/  LOP3.LUT R9, R9, R4, RZ, 0x3c, !PT ;  /* 0x0000000409097212 */ /* 0x000fe400078e3cff */
[----:B--2---:R-:W-:-:S04]  /*2cd0*/  SEL R0, RZ, 0x1, P0 ;  /* 0x00000001ff007807 */ /* 0x004fc80000000000 */
[----:B------:R-:W-:Y:S01]  /*2ce0*/  LOP3.LUT R8, R8, R0, RZ, 0x3c, !PT ;  /* 0x0000000008087212 */ /* 0x000fe200078e3cff */
[----:B------:R-:W-:Y:S06]  /*2cf0*/  @P3 BRA `(.L_x_52) ;  /* 0xfffffffc002c3947 */ /* 0x000fec000383ffff */
[----:B------:R-:W-:Y:S01]  /*2d00*/  ULEA UR5, UR6, UR37, 0x3 ;  /* 0x0000002506057291 */ /* 0x000fe2000f8e18ff */
[----:B------:R-:W-:-:S08]  /*2d10*/  SHF.L.U32 R2, R12, 0x1f, RZ ;  /* 0x0000001f0c027819 */ /* 0x000fd000000006ff */
[----:B------:R-:W1:Y:S02]  /*2d20*/  SYNCS.PHASECHK.TRANS64 P0, [UR5+0xb0], R2 ;  /* 0x0000b002ff0075a7 */ /* 0x000e640008001005 */
[----:B-1----:R-:W-:Y:S05]  /*2d30*/  @P0 BRA `(.L_x_53) ;  /* 0x0000000000080947 */ /* 0x002fea0003800000 */
[----:B------:R-:W1:Y:S02]  /*2d40*/  SYNCS.PHASECHK.TRANS64.TRYWAIT P0, [UR5+0xb0], R2 ;  /* 0x0000b002ff0075a7 */ /* 0x000e640008001105 */
[----:B-1----:R-:W-:Y:S05]  /*2d50*/  @!P0 BRA `(.L_x_54) ;  /* 0x00000070000c8947 */ /* 0x002fea0003800000 */
.L_x_53:
[----:B------:R-:W-:-:S04]  /*2d60*/  UIADD3 UR4, UPT, UPT, UR6, 0x1, URZ ;  /* 0x0000000106047890 */ /* 0x000fc8000fffe0ff */
[----:B------:R-:W-:-:S04]  /*2d70*/  UISETP.NE.AND UP0, UPT, UR4, 0x2, UPT ;  /* 0x000000020400788c */ /* 0x000fc8000bf05270 */
[----:B------:R-:W-:Y:S02]  /*2d80*/  USEL UR7, URZ, 0x1, UP0 ;  /* 0x00000001ff077887 */ /* 0x000fe40008000000 */
[----:B------:R-:W-:-:S04]  /*2d90*/  USEL UR4, UR4, URZ, UP0 ;  /* 0x000000ff04047287 */ /* 0x000fc80008000000 */
[----:B------:R-:W-:Y:S01]  /*2da0*/  ULEA UR4, UR4, UR37, 0x3 ;  /* 0x0000002504047291 */ /* 0x000fe2000f8e18ff */
[----:B-1----:R-:W-:-:S04]  /*2db0*/  LOP3.LUT R2, R12, UR7, RZ, 0x3c, !PT ;  /* 0x000000070c027c12 */ /* 0x002fc8000f8e3cff */
[----:B------:R-:W-:-:S04]  /*2dc0*/  SHF.L.U32 R0, R2, 0x1f, RZ ;  /* 0x0000001f02007819 */ /* 0x000fc800000006ff */
[----:B------:R-:W1:Y:S02]  /*2dd0*/  SYNCS.PHASECHK.TRANS64 P0, [UR4+0xb0], R0 ;  /* 0x0000b000ff0075a7 */ /* 0x000e640008001004 */
[----:B-1----:R-:W-:Y:S05]  /*2de0*/  @P0 EXIT ;  /* 0x000000000000094d */ /* 0x002fea0003800000 */
[----:B------:R-:W-:Y:S02]  /*2df0*/  SHF.L.U32 R2, R2, 0x1f, RZ ;  /* 0x0000001f02027819 */ /* 0x000fe400000006ff */
[----:B------:R-:W-:-:S07]  /*2e00*/  MOV R0, UR4 ;  /* 0x0000000400007c02 */ /* 0x000fce0008000f00 */
.L_x_55:
[----:B-1----:R1:W2:Y:S02]  /*2e10*/  SYNCS.PHASECHK.TRANS64.TRYWAIT P0, [R0+URZ+0xb0], R2 ;  /* 0x0000b002000075a7 */ /* 0x0022a400080011ff */
[----:B--2---:R-:W-:Y:S05]  /*2e20*/  @!P0 NANOSLEEP.SYNCS 0x989680 ;  /* 0x009896800000895d */ /* 0x004fea0003900000 */
[----:B------:R-:W2:Y:S02]  /*2e30*/  @!P0 SYNCS.PHASECHK.TRANS64 P0, [R0+URZ+0xb0], R2 ;  /* 0x0000b002000085a7 */ /* 0x000ea400080010ff */
[----:B--2---:R-:W-:Y:S05]  /*2e40*/  @P0 EXIT ;  /* 0x000000000000094d */ /* 0x004fea0003800000 */
[----:B------:R-:W-:Y:S05]  /*2e50*/  BRA `(.L_x_55) ;  /* 0xfffffffc00ec7947 */ /* 0x000fea000383ffff */
.L_x_48:
[----:B------:R-:W-:Y:S05]  /*2e60*/  BRA.U UP4, `(.L_x_56) ;  /* 0x0000001104a07547 */ /* 0x000fea000b800000 */
[----:B------:R-:W-:Y:S01]  /*2e70*/  UMOV UR6, 0x40 ;  /* 0x0000004000067882 */ /* 0x000fe20000000000 */
[----:B------:R-:W-:Y:S01]  /*2e80*/  NOP ;  /* 0x0000000000007918 */ /* 0x000fe20000000000 */
[----:B------:R-:W-:Y:S01]  /*2e90*/  ULEA UR6, UR37, UR6, 0x18 ;  /* 0x0000000625067291 */ /* 0x000fe2000f8ec0ff */
[----:B------:R-:W-:Y:S02]  /*2ea0*/  UMOV UR7, 0x400 ;  /* 0x0000040000077882 */ /* 0x000fe40000000000 */
[----:B------:R-:W-:-:S06]  /*2eb0*/  ULEA UR37, UR37, UR7, 0x18 ;  /* 0x0000000725257291 */ /* 0x000fcc000f8ec0ff */
[----:B------:R-:W1:Y:S02]  /*2ec0*/  LDS.U8 R2, [UR6+0x1c] ;  /* 0x00001c06ff027984 */ /* 0x000e640008000000 */
[----:B-1----:R-:W-:-:S13]  /*2ed0*/  ISETP.NE.AND P0, PT, R2, RZ, PT ;  /* 0x000000ff0200720c */ /* 0x002fda0003f05270 */
[----:B------:R-:W-:Y:S05]  /*2ee0*/  @P0 BRA `(.L_x_57) ;  /* 0x0000000400080947 */ /* 0x000fea0003800000 */
[----:B------:R-:W-:Y:S02]  /*2ef0*/  UISETP.NE.U32.AND UP0, UPT, UR5, 0x1, UPT ;  /* 0x000000010500788c */ /* 0x000fe4000bf05070 */
[----:B------:R-:W-:-:S07]  /*2f00*/  UIADD3 UR8, UPT, UPT, UR6, 0x8, URZ ;  /* 0x0000000806087890 */ /* 0x000fce000fffe0ff */
[----:B------:R-:W-:Y:S05]  /*2f10*/  BRA.U !UP0, `(.L_x_58) ;  /* 0x00000001089c7547 */ /* 0x000fea000b800000 */
[----:B------:R-:W-:Y:S01]  /*2f20*/  ELECT P0, URZ, PT ;  /* 0x0000000000ff782f */ /* 0x000fe20003800000 */
[----:B------:R-:W-:-:S12]  /*2f30*/  BSSY B0, `(.L_x_58) ;  /* 0x0000025000007945 */ /* 0x000fd80003800000 */
[----:B------:R-:W-:Y:S05]  /*2f40*/  @!P0 BRA `(.L_x_59) ;  /* 0x00000000008c8947 */ /* 0x000fea0003800000 */
[----:B------:R-:W-:-:S05]  /*2f50*/  UMOV UR7, 0x10 ;  /* 0x0000001000077882 */ /* 0x000fca0000000000 */
[----:B------:R-:W-:Y:S04]  /*2f60*/  DEPBAR.LE SB1, 0x36 ;  /* 0x00009d800000791a */ /* 0x000fe80000000000 */
[----:B------:R-:W1:Y:S02]  /*2f70*/  UTCATOMSWS.2CTA.FIND_AND_SET.ALIGN UP1, UR7, UR7 ;  /* 0x00000007000775e3 */ /* 0x000e640008220800 */
[----:B-1----:R-:W-:Y:S01]  /*2f80*/  MOV R10, UR7 ;  /* 0x00000007000a7c02 */ /* 0x002fe20008000f00 */
[----:B------:R-:W-:Y:S06]  /*2f90*/  BRA.U UP1, `(.L_x_60) ;  /* 0x0000000101187547 */ /* 0x000fec000b800000 */
.L_x_61:
[----:B------:R-:W-:Y:S05]  /*2fa0*/  NANOSLEEP 0x64 ;  /* 0x000000640000795d */ /* 0x000fea0003800000 */
[----:B------:R-:W-:-:S05]  /*2fb0*/  UMOV UR7, 0x10 ;  /* 0x0000001000077882 */ /* 0x000fca0000000000 */
[----:B------:R-:W-:Y:S04]  /*2fc0*/  DEPBAR.LE SB1, 0x36 ;  /* 0x00009d800000791a */ /* 0x000fe80000000000 */
[----:B------:R-:W1:Y:S02]  /*2fd0*/  UTCATOMSWS.2CTA.FIND_AND_SET.ALIGN UP1, UR7, UR7 ;  /* 0x00000007000775e3 */ /* 0x000e640008220800 */
[----:B-1----:R-:W-:Y:S01]  /*2fe0*/  MOV R10, UR7 ;  /* 0x00000007000a7c02 */ /* 0x002fe20008000f00 */
[----:B------:R-:W-:Y:S05]  /*2ff0*/  BRA.U !UP1, `(.L_x_61) ;  /* 0xfffffffd09e87547 */ /* 0x000fea000b83ffff */
.L_x_60:
[----:B------:R-:W1:Y:S01]  /*3000*/  LDS R5, [UR6+0x10] ;  /* 0x00001006ff057984 */ /* 0x000e620008000800 */
[----:B------:R-:W-:Y:S01]  /*3010*/  IMAD.U32 R3, RZ, RZ, UR37 ;  /* 0x00000025ff037e24 */ /* 0x000fe2000f8e00ff */
[----:B------:R-:W-:-:S03]  /*3020*/  MOV R2, UR4 ;  /* 0x0000000400027c02 */ /* 0x000fc60008000f00 */
[----:B------:R-:W-:Y:S01]  /*3030*/  VIADD R3, R3, 0x150 ;  /* 0x0000015003037836 */ /* 0x000fe20000000000 */
[----:B-1----:R-:W-:-:S04]  /*3040*/  SHF.L.U32 R5, R5, 0x1f, RZ ;  /* 0x0000001f05057819 */ /* 0x002fc800000006ff */
[----:B------:R-:W1:Y:S02]  /*3050*/  SYNCS.PHASECHK.TRANS64.TRYWAIT P0, [UR6+0x8], R5 ;  /* 0x00000805ff0075a7 */ /* 0x000e640008001106 */
[----:B-1----:R-:W-:Y:S05]  /*3060*/  @P0 BRA `(.L_x_62) ;  /* 0x0000000000080947 */ /* 0x002fea0003800000 */
[----:B------:R-:W1:Y:S02]  /*3070*/  SYNCS.PHASECHK.TRANS64.TRYWAIT P0, [UR6+0x8], R5 ;  /* 0x00000805ff0075a7 */ /* 0x000e640008001106 */
[----:B-1----:R-:W-:Y:S05]  /*3080*/  @!P0 BRA `(.L_x_63) ;  /* 0x0000006c00588947 */ /* 0x002fea0003800000 */
.L_x_62:
[----:B-1----:R-:W-:Y:S01]  /*3090*/  HFMA2 R4, -RZ, RZ, 0, 5.9604644775390625e-08 ;  /* 0x00000001ff047431 */ /* 0x002fe200000001ff */
[----:B------:R-:W-:Y:S01]  /*30a0*/  UPRMT UR7, UR4, 0x654, UR8 ;  /* 0x0000065404077896 */ /* 0x000fe20008000008 */
[----:B------:R-:W-:Y:S01]  /*30b0*/  IMAD.MOV.U32 R7, RZ, RZ, 0xffff ;  /* 0x0000ffffff077424 */ /* 0x000fe200078e00ff */
[----:B------:R-:W-:Y:S01]  /*30c0*/  PRMT R2, R2, 0x654, R3 ;  /* 0x0000065402027816 */ /* 0x000fe20000000003 */
[----:B------:R-:W-:Y:S02]  /*30d0*/  IMAD.MOV.U32 R5, RZ, RZ, 0x4 ;  /* 0x00000004ff057424 */ /* 0x000fe400078e00ff */
[----:B------:R-:W-:Y:S01]  /*30e0*/  IMAD.SHL.U32 R9, R10, 0x20, RZ ;  /* 0x000000200a097824 */ /* 0x000fe200078e00ff */
[----:B------:R-:W-:Y:S02]  /*30f0*/  MOV R3, UR7 ;  /* 0x0000000700037c02 */ /* 0x000fe40008000f00 */
[-C--:B------:R-:W-:Y:S01]  /*3100*/  SHF.L.U32 R7, R7, R10.reuse, RZ ;  /* 0x0000000a07077219 */ /* 0x080fe200000006ff */
[----:B------:R1:W-:Y:S01]  /*3110*/  SYNCS.ARRIVE.TRANS64.RED RZ, [UR7], R5 ;  /* 0x00000005ffff79a7 */ /* 0x0003e20008000407 */
[----:B------:R-:W-:Y:S01]  /*3120*/  SHF.L.U32 R6, R4, R10, RZ ;  /* 0x0000000a04067219 */ /* 0x000fe200000006ff */
[----:B------:R1:W-:Y:S04]  /*3130*/  STS [UR37+0x150], R9 ;  /* 0x00015009ff007988 */ /* 0x0003e80008000825 */
[----:B------:R1:W-:Y:S04]  /*3140*/  STAS [R2.64], R10 ;  /* 0x0000000a02007dbd */ /* 0x0003e8000c0008ff */
[----:B------:R1:W-:Y:S04]  /*3150*/  ATOMS.OR RZ, [UR6+0x14], R7 ;  /* 0x00001407ffff798c */ /* 0x0003e8000b000006 */
[----:B------:R1:W-:Y:S04]  /*3160*/  ATOMS.OR RZ, [UR6+0x18], R6 ;  /* 0x00001806ffff798c */ /* 0x0003e8000b000006 */
[----:B------:R1:W-:Y:S02]  /*3170*/  ATOMS.XOR RZ, [UR6+0x10], R4 ;  /* 0x00001004ffff798c */ /* 0x0003e4000b800006 */
.L_x_59:
[----:B------:R-:W-:Y:S05]  /*3180*/  BSYNC B0 ;  /* 0x0000000000007941 */ /* 0x000fea0003800000 */
.L_x_58:
[----:B------:R-:W-:Y:S05]  /*3190*/  BRA.U UP0, `(.L_x_64) ;  /* 0x00000001006c7547 */ /* 0x000fea000b800000 */
[----:B------:R-:W-:-:S03]  /*31a0*/  UMOV UR7, 0xffffffff ;  /* 0xffffffff00077882 */ /* 0x000fc60000000000 */
[----:B------:R-:W-:Y:S05]  /*31b0*/  BRA.DIV UR7, `(.L_x_65) ;  /* 0x0000006e07247947 */ /* 0x000fea000b800000 */
[----:B------:R-:W-:-:S13]  /*31c0*/  ELECT P6, URZ, PT ;  /* 0x0000000000ff782f */ /* 0x000fda00038c0000 */
.L_x_163:
[----:B------:R-:W-:Y:S05]  /*31d0*/  @!P6 BRA `(.L_x_64) ;  /* 0x00000000005ce947 */ /* 0x000fea0003800000 */
[----:B-1----:R-:W1:Y:S02]  /*31e0*/  LDS R3, [UR6+0x10] ;  /* 0x00001006ff037984 */ /* 0x002e640008000800 */
[----:B-1----:R-:W-:-:S04]  /*31f0*/  SHF.L.U32 R3, R3, 0x1f, RZ ;  /* 0x0000001f03037819 */ /* 0x002fc800000006ff */
[----:B------:R-:W1:Y:S02]  /*3200*/  SYNCS.PHASECHK.TRANS64.TRYWAIT P0, [UR6+0x8], R3 ;  /* 0x00000803ff0075a7 */ /* 0x000e640008001106 */
[----:B-1----:R-:W-:Y:S05]  /*3210*/  @P0 BRA `(.L_x_66) ;  /* 0x0000000000080947 */ /* 0x002fea0003800000 */
[----:B------:R-:W1:Y:S02]  /*3220*/  SYNCS.PHASECHK.TRANS64.TRYWAIT P0, [UR6+0x8], R3 ;  /* 0x00000803ff0075a7 */ /* 0x000e640008001106 */
[----:B-1----:R-:W-:Y:S05]  /*3230*/  @!P0 BRA `(.L_x_67) ;  /* 0x0000006c00248947 */ /* 0x002fea0003800000 */
.L_x_66:
[----:B------:R-:W2:Y:S01]  /*3240*/  LDS R5, [UR37+0x150] ;  /* 0x00015025ff057984 */ /* 0x000ea20008000800 */
[----:B-1----:R-:W-:Y:S02]  /*3250*/  HFMA2 R2, -RZ, RZ, 0, 5.9604644775390625e-08 ;  /* 0x00000001ff027431 */ /* 0x002fe400000001ff */
[----:B------:R-:W-:Y:S01]  /*3260*/  IMAD.MOV.U32 R3, RZ, RZ, 0xffff ;  /* 0x0000ffffff037424 */ /* 0x000fe200078e00ff */
[----:B------:R-:W-:Y:S01]  /*3270*/  UPRMT UR7, UR4, 0x654, UR8 ;  /* 0x0000065404077896 */ /* 0x000fe20008000008 */
[----:B--2---:R-:W-:-:S03]  /*3280*/  IMAD.SHL.U32 R4, R5, 0x20, RZ ;  /* 0x0000002005047824 */ /* 0x004fc600078e00ff */
[-C--:B------:R-:W-:Y:S02]  /*3290*/  SHF.L.U32 R3, R3, R5.reuse, RZ ;  /* 0x0000000503037219 */ /* 0x080fe400000006ff */
[----:B------:R-:W-:Y:S01]  /*32a0*/  SHF.L.U32 R5, R2, R5, RZ ;  /* 0x0000000502057219 */ /* 0x000fe200000006ff */
[----:B------:R2:W-:Y:S04]  /*32b0*/  STS [UR37+0x150], R4 ;  /* 0x00015004ff007988 */ /* 0x0005e80008000825 */
[----:B------:R2:W-:Y:S04]  /*32c0*/  ATOMS.OR RZ, [UR6+0x14], R3 ;  /* 0x00001403ffff798c */ /* 0x0005e8000b000006 */
[----:B------:R2:W-:Y:S01]  /*32d0*/  ATOMS.OR RZ, [UR6+0x18], R5 ;  /* 0x00001805ffff798c */ /* 0x0005e2000b000006 */
[----:B------:R-:W-:Y:S03]  /*32e0*/  SYNCS.ARRIVE.TRANS64.RED.A1T0 RZ, [UR7], RZ ;  /* 0x000000ffffff79a7 */ /* 0x000fe60008100407 */
[----:B------:R2:W-:Y:S01]  /*32f0*/  ATOMS.XOR RZ, [UR6+0x10], R2 ;  /* 0x00001002ffff798c */ /* 0x0005e2000b800006 */
[----:B------:R-:W-:Y:S05]  /*3300*/  BRA `(.L_x_64) ;  /* 0x0000000000107947 */ /* 0x000fea0003800000 */
.L_x_57:
[----:B------:R-:W-:-:S05]  /*3310*/  MOV R2, 0xffffffff ;  /* 0xffffffff00027802 */ /* 0x000fca0000000f00 */
[----:B------:R1:W-:Y:S02]  /*3320*/  STS [UR37+0x150], R2 ;  /* 0x00015002ff007988 */ /* 0x0003e40008000825 */
[----:B-1----:R-:W-:Y:S02]  /*3330*/  MOV R2, 0x3350 ;  /* 0x0000335000027802 */ /* 0x002fe40000000f00 */
[----:B-----5:R-:W-:Y:S05]  /*3340*/  CALL.REL.NOINC `($__internal_1_$__cuda_sm10x_tcgen05_guardrail_trap_phase_invalid_during_alloc) ;  /* 0x0000007000f47944 */ /* 0x020fea0003c00000 */
.L_x_64:
[----:B------:R-:W-:Y:S05]  /*3350*/  WARPSYNC.ALL ;  /* 0x0000000000007948 */ /* 0x000fea0003800000 */
[----:B------:R-:W3:Y:S01]  /*3360*/  S2UR UR8, SR_CgaCtaId ;  /* 0x00000000000879c3 */ /* 0x000ee20000008800 */
[----:B------:R-:W-:Y:S01]  /*3370*/  UMOV UR6, 0x400 ;  /* 0x0000040000067882 */ /* 0x000fe20000000000 */
[----:B------:R-:W-:-:S06]  /*3380*/  NOP ;  /* 0x0000000000007918 */ /* 0x000fcc0000000000 */
[----:B------:R-:W-:Y:S06]  /*3390*/  BAR.ARV 0x6, 0xa0 ;  /* 0x0182800000007b1d */ /* 0x000fec0000002000 */
[----:B------:R-:W-:Y:S01]  /*33a0*/  LOP3.LUT R0, R0, 0xffff, RZ, 0xc0, !PT ;  /* 0x0000ffff00007812 */ /* 0x000fe200078ec0ff */
[----:B-1----:R-:W-:Y:S01]  /*33b0*/  IMAD.MOV.U32 R9, RZ, RZ, 0x1 ;  /* 0x00000001ff097424 */ /* 0x002fe200078e00ff */
[----:B------:R-:W-:Y:S01]  /*33c0*/  LOP3.LUT R8, R8, 0xffff, RZ, 0xc0, !PT ;  /* 0x0000ffff08087812 */ /* 0x000fe200078ec0ff */
[----:B------:R-:W-:Y:S01]  /*33d0*/  UMOV UR22, URZ ;  /* 0x000000ff00167c82 */ /* 0x000fe20008000000 */
[----:B------:R-:W-:Y:S01]  /*33e0*/  R2UR UR12, R0 ;  /* 0x00000000000c72ca */ /* 0x000fe200000e0000 */
[----:B------:R-:W-:Y:S01]  /*33f0*/  UMOV UR21, URZ ;  /* 0x000000ff00157c82 */ /* 0x000fe20008000000 */
[----:B------:R-:W-:Y:S01]  /*3400*/  R2UR UR13, R8 ;  /* 0x00000000080d72ca */ /* 0x000fe200000e0000 */
[----:B------:R-:W-:Y:S01]  /*3410*/  IMAD.MOV.U32 R8, RZ, RZ, RZ ;  /* 0x000000ffff087224 */ /* 0x000fe200078e00ff */
[----:B------:R-:W-:Y:S01]  /*3420*/  UMOV UR20, URZ ;  /* 0x000000ff00147c82 */ /* 0x000fe20008000000 */
[----:B------:R-:W-:-:S02]  /*3430*/  UISETP.NE.AND UP2, UPT, UR5, URZ, UPT ;  /* 0x000000ff0500728c */ /* 0x000fc4000bf45270 */
[----:B---3--:R-:W-:Y:S01]  /*3440*/  ULEA UR8, UR8, UR6, 0x18 ;  /* 0x0000000608087291 */ /* 0x008fe2000f8ec0ff */
[----:B------:R-:W1:Y:S03]  /*3450*/  LDCU UR6, c[0x0][0x38c] ;  /* 0x00007180ff0677ac */ /* 0x000e660008000800 */
[----:B------:R-:W-:Y:S02]  /*3460*/  UIADD3 UR14, UPT, UPT, UR8, 0x6300, URZ ;  /* 0x00006300080e7890 */ /* 0x000fe4000fffe0ff */
[----:B------:R-:W-:-:S03]  /*3470*/  UIADD3 UR15, UPT, UPT, UR8, 0xb300, URZ ;  /* 0x0000b300080f7890 */ /* 0x000fc6000fffe0ff */
[----:B--2---:R-:W2:Y:S01]  /*3480*/  LDS R2, [UR8+0x150] ;  /* 0x00015008ff027984 */ /* 0x004ea20008000800 */
[----:B------:R-:W-:Y:S02]  /*3490*/  USHF.R.U32.HI UR14, URZ, 0x4, UR14 ;  /* 0x00000004ff0e7899 */ /* 0x000fe4000801160e */
[----:B------:R-:W-:Y:S02]  /*34a0*/  USHF.R.U32.HI UR15, URZ, 0x4, UR15 ;  /* 0x00000004ff0f7899 */ /* 0x000fe4000801160f */
[----:B------:R-:W-:Y:S02]  /*34b0*/  ULOP3.LUT UR14, UR14, 0x3fff, URZ, 0xc0, !UPT ;  /* 0x00003fff0e0e7892 */ /* 0x000fe4000f8ec0ff */
[----:B------:R-:W-:Y:S02]  /*34c0*/  ULOP3.LUT UR15, UR15, 0x3fff, URZ, 0xc0, !UPT ;  /* 0x00003fff0f0f7892 */ /* 0x000fe4000f8ec0ff */
[----:B------:R-:W-:Y:S02]  /*34d0*/  ULOP3.LUT UR14, UR14, 0x10000, URZ, 0xfc, !UPT ;  /* 0x000100000e0e7892 */ /* 0x000fe4000f8efcff */
[----:B-1----:R-:W-:-:S02]  /*34e0*/  UIADD3 UR6, UPT, UPT, UR6, 0x3f, URZ ;  /* 0x0000003f06067890 */ /* 0x002fc4000fffe0ff */
[----:B------:R-:W-:Y:S02]  /*34f0*/  ULOP3.LUT UR15, UR15, 0x10000, URZ, 0xfc, !UPT ;  /* 0x000100000f0f7892 */ /* 0x000fe4000f8efcff */
[----:B------:R-:W-:Y:S01]  /*3500*/  USHF.R.S32.HI UR7, URZ, 0x1f, UR6 ;  /* 0x0000001fff077899 */ /* 0x000fe20008011406 */
[----:B------:R-:W-:Y:S01]  /*3510*/  UMOV UR28, 0x0 ;  /* 0x00000000001c7882 */ /* 0x000fe20000000000 */
[----:B------:R-:W-:Y:S02]  /*3520*/  UMOV UR29, 0x8400010 ;  /* 0x08400010001d7882 */ /* 0x000fe40000000000 */
[----:B------:R-:W-:Y:S01]  /*3530*/  ULEA.HI UR7, UR7, UR6, URZ, 0x6 ;  /* 0x0000000607077291 */ /* 0x000fe2000f8f30ff */
[----:B------:R-:W-:Y:S01]  /*3540*/  UMOV UR26, 0x0 ;  /* 0x00000000001a7882 */ /* 0x000fe20000000000 */
[----:B------:R-:W-:Y:S02]  /*3550*/  UMOV UR27, 0x8400010 ;  /* 0x08400010001b7882 */ /* 0x000fe40000000000 */
[----:B------:R-:W-:-:S04]  /*3560*/  USHF.R.S32.HI UR7, URZ, 0x6, UR7 ;  /* 0x00000006ff077899 */ /* 0x000fc80008011407 */
[----:B------:R-:W-:-:S04]  /*3570*/  UISETP.LT.AND UP0, UPT, UR7, 0x1, UPT ;  /* 0x000000010700788c */ /* 0x000fc8000bf01270 */
[----:B------:R-:W-:Y:S01]  /*3580*/  USEL UR23, UR7, 0x1, !UP0 ;  /* 0x0000000107177887 */ /* 0x000fe2000c000000 */
[----:B--2---:R-:W-:Y:S02]  /*3590*/  R2UR UR24, R2 ;  /* 0x00000000021872ca */ /* 0x004fe400000e0000 */
[----:B------:R-:W-:-:S13]  /*35a0*/  CS2R R2, SRZ ;  /* 0x0000000000027805 */ /* 0x000fda000001ff00 */
.L_x_75:
[C---:B------:R-:W-:Y:S02]  /*35b0*/  LEA R0, R8.reuse, UR8, 0x3 ;  /* 0x0000000808007c11 */ /* 0x040fe4000f8e18ff */
[----:B------:R-:W-:Y:S02]  /*35c0*/  SHF.L.U32 R4, R3, 0x1f, RZ ;  /* 0x0000001f03047819 */ /* 0x000fe400000006ff */
[----:B------:R-:W-:Y:S02]  /*35d0*/  LEA R5, R8, UR8, 0x4 ;  /* 0x0000000808057c11 */ /* 0x000fe4000f8e20ff */
[----:B------:R-:W1:Y:S02]  /*35e0*/  SYNCS.PHASECHK.TRANS64.TRYWAIT P0, [R0+URZ+0xa0], R4 ;  /* 0x0000a004000075a7 */ /* 0x000e6400080011ff */
[----:B-1-34-:R-:W-:Y:S05]  /*35f0*/  @!P0 BRA `(.L_x_68) ;  /* 0x00000068004c8947 */ /* 0x01afea0003800000 */
.L_x_164:
[----:B-1----:R-:W1:Y:S01]  /*3600*/  LDS.128 R4, [R5+0x130] ;  /* 0x0001300005047984 */ /* 0x002e620000000c00 */
[----:B------:R-:W-:Y:S02]  /*3610*/  VIADD R0, R0, 0xb0 ;  /* 0x000000b000007836 */ /* 0x000fe40000000000 */
[----:B------:R-:W-:Y:S01]  /*3620*/  VIADD R8, R8, 0x1 ;  /* 0x0000000108087836 */ /* 0x000fe20000000000 */
[----:B------:R-:W-:Y:S01]  /*3630*/  @!PT LDS RZ, [RZ] ;  /* 0x00000000fffff984 */ /* 0x000fe20000000800 */
[----:B------:R-:W-:Y:S01]  /*3640*/  @!PT LDS RZ, [RZ] ;  /* 0x00000000fffff984 */ /* 0x000fe20000000800 */
[----:B------:R-:W-:Y:S01]  /*3650*/  @!PT LDS RZ, [RZ] ;  /* 0x00000000fffff984 */ /* 0x000fe20000000800 */
[----:B------:R-:W-:Y:S01]  /*3660*/  @!PT LDS RZ, [RZ] ;  /* 0x00000000fffff984 */ /* 0x000fe20000000800 */
[----:B------:R2:W-:Y:S06]  /*3670*/  MEMBAR.ALL.CTA ;  /* 0x0000000000007992 */ /* 0x0005ec0000008000 */
[----:B--2---:R-:W2:Y:S01]  /*3680*/  FENCE.VIEW.ASYNC.S ;  /* 0x00000000000073c6 */ /* 0x004ea20000000000 */
[----:B------:R-:W-:-:S04]  /*3690*/  PRMT R0, RZ, 0x654, R0 ;  /* 0x00000654ff007816 */ /* 0x000fc80000000000 */
[----:B--2---:R2:W-:Y:S01]  /*36a0*/  SYNCS.ARRIVE.TRANS64.RED.A1T0 RZ, [R0+URZ], RZ ;  /* 0x000000ff00ff79a7 */ /* 0x0045e200081004ff */
[----:B-1----:R-:W-:Y:S01]  /*36b0*/  LOP3.LUT P1, RZ, R6, 0x1, RZ, 0xc0, !PT ;  /* 0x0000000106ff7812 */ /* 0x002fe2000782c0ff */
[----:B--2---:R-:W-:-:S12]  /*36c0*/  BRA.U UP2, `(.L_x_69) ;  /* 0x0000000102e07547 */ /* 0x004fd8000b800000 */
[----:B------:R-:W1:Y:S01]  /*36d0*/  LDCU UR6, c[0x0][0x38c] ;  /* 0x00007180ff0677ac */ /* 0x000e620008000800 */
[----:B------:R-:W-:Y:S02]  /*36e0*/  PLOP3.LUT P2, PT, PT, PT, PT, 0x80, 0x8 ;  /* 0x000000000008781c */ /* 0x000fe40003f4f070 */
[----:B------:R-:W-:Y:S01]  /*36f0*/  SHF.L.U32 R4, R9, 0x1f, RZ ;  /* 0x0000001f09047819 */ /* 0x000fe200000006ff */
[----:B------:R-:W-:Y:S02]  /*3700*/  ULEA UR10, UR22, UR8, 0x3 ;  /* 0x00000008160a7291 */ /* 0x000fe4000f8e18ff */
[----:B------:R-:W-:Y:S02]  /*3710*/  ULEA UR11, UR22, UR24, 0x7 ;  /* 0x00000018160b7291 */ /* 0x000fe4000f8e38ff */
[----:B-1----:R-:W-:-:S06]  /*3720*/  UISETP.GE.AND UP0, UPT, UR6, 0x1, UPT ;  /* 0x000000010600788c */ /* 0x002fcc000bf06270 */
[----:B------:R-:W-:-:S05]  /*3730*/  PLOP3.LUT P0, PT, PT, PT, UP0, 0x80, 0x8 ;  /* 0x000000000008781c */ /* 0x000fca0003f0f008 */
[----:B------:R-:W-:-:S08]  /*3740*/  @UP0 ULEA UR6, UR21, UR8, 0x3 ;  /* 0x0000000815060291 */ /* 0x000fd0000f8e18ff */
[----:B------:R-:W-:-:S04]  /*3750*/  @P0 SHF.L.U32 R0, R2, 0x1f, RZ ;  /* 0x0000001f02000819 */ /* 0x000fc800000006ff */
[----:B------:R1:W2:Y:S01]  /*3760*/  @P0 SYNCS.PHASECHK.TRANS64.TRYWAIT P2, [UR6], R0 ;  /* 0x00000000ff0005a7 */ /* 0x0002a20008041106 */
[----:B------:R-:W3:Y:S02]  /*3770*/  SYNCS.PHASECHK.TRANS64.TRYWAIT P0, [UR10+0xe0], R4 ;  /* 0x0000e004ff0075a7 */ /* 0x000ee4000800110a */
[----:B-123--:R-:W-:Y:S05]  /*3780*/  @!P0 BRA `(.L_x_70) ;  /* 0x0000006400fc8947 */ /* 0x00efea0003800000 */
.L_x_166:
[----:B------:R-:W-:Y:S01]  /*3790*/  UMOV UR19, UR20 ;  /* 0x0000001400137c82 */ /* 0x000fe20008000000 */
[----:B------:R-:W-:Y:S05]  /*37a0*/  BRA.U !UP0, `(.L_x_71) ;  /* 0x0000000108987547 */ /* 0x000fea000b800000 */
[----:B------:R-:W-:Y:S02]  /*37b0*/  UIADD3 UR19, UPT, UPT, UR23, UR20, URZ ;  /* 0x0000001417137290 */ /* 0x000fe4000fffe0ff */
[----:B------:R-:W-:Y:S01]  /*37c0*/  UPLOP3.LUT UP3, UPT, UPT, UPT, UPT, 0x40, 0x4 ;  /* 0x000000000004789c */ /* 0x000fe20003f6e870 */
[----:B------:R-:W-:Y:S01]  /*37d0*/  UMOV UR18, UR7 ;  /* 0x0000000700127c82 */ /* 0x000fe20008000000 */
[----:B------:R-:W-:-:S09]  /*37e0*/  UMOV UR17, UR21 ;  /* 0x0000001500117c82 */ /* 0x000fd20008000000 */
.L_x_74:
[----:B--2---:R-:W-:Y:S01]  /*37f0*/  ULEA UR9, UR17, UR8, 0x3 ;  /* 0x0000000811097291 */ /* 0x004fe2000f8e18ff */
[----:B---3--:R-:W-:Y:S11]  /*3800*/  @P2 BRA `(.L_x_72) ;  /* 0x00000000000c2947 */ /* 0x008ff60003800000 */
[----:B-1----:R-:W-:Y:S04]  /*3810*/  SHF.L.U32 R4, R2, 0x1f, RZ ;  /* 0x0000001f02047819 */ /* 0x002fe800000006ff */
[----:B------:R-:W1:Y:S02]  /*3820*/  SYNCS.PHASECHK.TRANS64.TRYWAIT P0, [UR9], R4 ;  /* 0x00000004ff0075a7 */ /* 0x000e640008001109 */
[----:B-1----:R-:W-:Y:S05]  /*3830*/  @!P0 BRA `(.L_x_73) ;  /* 0x0000006400e88947 */ /* 0x002fea0003800000 */
.L_x_72:
[----:B------:R-:W-:Y:S01]  /*3840*/  UISETP.NE.AND UP0, UPT, UR18, 0x1, UPT ;  /* 0x000000011200788c */ /* 0x000fe2000bf05270 */
[----:B------:R-:W-:Y:S01]  /*3850*/  PLOP3.LUT P2, PT, PT, PT, PT, 0x80, 0x8 ;  /* 0x000000000008781c */ /* 0x000fe20003f4f070 */
[----:B------:R-:W-:Y:S02]  /*3860*/  UIADD3 UR21, UPT, UPT, UR17, 0x1, URZ ;  /* 0x0000000111157890 */ /* 0x000fe4000fffe0ff */
[----:B------:R-:W-:Y:S02]  /*3870*/  ULEA UR30, UR17, UR15, 0x9 ;  /* 0x0000000f111e7291 */ /* 0x000fe4000f8e48ff */
[----:B------:R-:W-:Y:S01]  /*3880*/  UISETP.NE.AND UP1, UPT, UR21, 0x5, UPT ;  /* 0x000000051500788c */ /* 0x000fe2000bf25270 */
[----:B------:R-:W-:Y:S01]  /*3890*/  PLOP3.LUT P0, PT, PT, PT, UP0, 0x80, 0x8 ;  /* 0x000000000008781c */ /* 0x000fe20003f0f008 */
[----:B------:R-:W-:Y:S02]  /*38a0*/  ULEA UR32, UR17, UR14, 0x8 ;  /* 0x0000000e11207291 */ /* 0x000fe4000f8e40ff */
[----:B------:R-:W-:Y:S02]  /*38b0*/  USEL UR16, URZ, 0x1, UP1 ;  /* 0x00000001ff107887 */ /* 0x000fe40008800000 */
[----:B------:R-:W-:Y:S02]  /*38c0*/  USEL UR21, UR21, URZ, UP1 ;  /* 0x000000ff15157287 */ /* 0x000fe40008800000 */
[----:B------:R-:W-:Y:S02]  /*38d0*/  UIADD3 UR36, UPT, UPT, UR30, 0x2, URZ ;  /* 0x000000021e247890 */ /* 0x000fe4000fffe0ff */
[----:B------:R-:W-:Y:S01]  /*38e0*/  @UP0 ULEA UR6, UR21, UR8, 0x3 ;  /* 0x0000000815060291 */ /* 0x000fe2000f8e18ff */
[----:B------:R-:W-:Y:S01]  /*38f0*/  LOP3.LUT R2, R2, UR16, RZ, 0x3c, !PT ;  /* 0x0000001002027c12 */ /* 0x000fe2000f8e3cff */
[----:B------:R-:W-:Y:S02]  /*3900*/  UIADD3 UR34, UPT, UPT, UR32, 0x2, URZ ;  /* 0x0000000220227890 */ /* 0x000fe4000fffe0ff */
[----:B------:R-:W-:Y:S01]  /*3910*/  UIADD3 UR9, UPT, UPT, UR9, 0x28, URZ ;  /* 0x0000002809097890 */ /* 0x000fe2000fffe0ff */
[----:B-1----:R-:W-:Y:S01]  /*3920*/  @P0 SHF.L.U32 R0, R2, 0x1f, RZ ;  /* 0x0000001f02000819 */ /* 0x002fe200000006ff */
[----:B------:R-:W-:Y:S01]  /*3930*/  UMOV UR31, 0x80004020 ;  /* 0x80004020001f7882 */ /* 0x000fe20000000000 */
[----:B------:R-:W-:Y:S01]  /*3940*/  UMOV UR33, 0x80004020 ;  /* 0x8000402000217882 */ /* 0x000fe20000000000 */
[----:B------:R-:W-:Y:S01]  /*3950*/  UMOV UR37, 0x80004020 ;  /* 0x8000402000257882 */ /* 0x000fe20000000000 */
[----:B------:R2:W3:Y:S01]  /*3960*/  @P0 SYNCS.PHASECHK.TRANS64.TRYWAIT P2, [UR6], R0 ;  /* 0x00000000ff0005a7 */ /* 0x0004e20008041106 */
[----:B------:R-:W-:Y:S01]  /*3970*/  UIADD3 UR20, UPT, UPT, UR20, 0x1, URZ ;  /* 0x0000000114147890 */ /* 0x000fe2000fffe0ff */
[----:B------:R2:W-:Y:S01]  /*3980*/  UTCQMMA.2CTA gdesc[UR32], gdesc[UR30], tmem[UR11], tmem[UR28], idesc[UR29], UP3 ;  /* 0x00ff1c1e200075ea */ /* 0x0005e20009a0030b */
[----:B------:R-:W-:Y:S02]  /*3990*/  UIADD3 UR18, UPT, UPT, UR18, -0x1, URZ ;  /* 0xffffffff12127890 */ /* 0x000fe4000fffe0ff */
[----:B------:R-:W-:Y:S02]  /*39a0*/  UISETP.NE.AND UP0, UPT, UR20, UR19, UPT ;  /* 0x000000131400728c */ /* 0x000fe4000bf05270 */
[----:B------:R-:W-:Y:S01]  /*39b0*/  UPLOP3.LUT UP3, UPT, UPT, UPT, UPT, 0x80, 0x8 ;  /* 0x000000000008789c */ /* 0x000fe20003f6f070 */
[----:B------:R-:W-:Y:S01]  /*39c0*/  UMOV UR35, 0x80004020 ;  /* 0x8000402000237882 */ /* 0x000fe20000000000 */
[----:B------:R-:W-:Y:S01]  /*39d0*/  UMOV UR17, UR21 ;  /* 0x0000001500117c82 */ /* 0x000fe20008000000 */
[----:B------:R2:W-:Y:S01]  /*39e0*/  UTCQMMA.2CTA gdesc[UR34], gdesc[UR36], tmem[UR11], tmem[UR26], idesc[UR27], UPT ;  /* 0x00ff1a24220075ea */ /* 0x0005e2000ba0030b */
[----:B------:R2:W-:Y:S03]  /*39f0*/  UTCBAR.2CTA.MULTICAST [UR9], URZ, UR13 ;  /* 0x000000ff090073e9 */ /* 0x0005e6000820080d */
[----:B------:R-:W-:Y:S05]  /*3a00*/  BRA.U UP0, `(.L_x_74) ;  /* 0xfffffffd00787547 */ /* 0x000fea000b83ffff */
.L_x_71:
[----:B------:R-:W-:Y:S01]  /*3a10*/  UIADD3 UR10, UPT, UPT, UR10, 0xc0, URZ ;  /* 0x000000c00a0a7890 */ /* 0x000fe2000fffe0ff */
[----:B------:R-:W-:-:S08]  /*3a20*/  UMOV UR20, UR19 ;  /* 0x0000001300147c82 */ /* 0x000fd00008000000 */
[----:B------:R4:W-:Y:S01]  /*3a30*/  UTCBAR.2CTA.MULTICAST [UR10], URZ, UR12 ;  /* 0x000000ff0a0073e9 */ /* 0x0009e2000820080c */
[----:B------:R-:W-:Y:S02]  /*3a40*/  NOP ;  /* 0x0000000000007918 */ /* 0x000fe40000000000 */
.L_x_69:
[----:B------:R-:W-:Y:S01]  /*3a50*/  UIADD3 UR22, UPT, UPT, UR22, 0x1, URZ ;  /* 0x0000000116167890 */ /* 0x000fe2000fffe0ff */
[----:B------:R-:W-:-:S03]  /*3a60*/  ISETP.NE.AND P0, PT, R8, 0x2, PT ;  /* 0x000000020800780c */ /* 0x000fc60003f05270 */
[----:B------:R-:W-:Y:S01]  /*3a70*/  UISETP.NE.AND UP0, UPT, UR22, 0x4, UPT ;  /* 0x000000041600788c */ /* 0x000fe2000bf05270 */
[----:B-12---:R-:W-:Y:S02]  /*3a80*/  SEL R0, RZ, 0x1, P0 ;  /* 0x00000001ff007807 */ /* 0x006fe40000000000 */
[----:B------:R-:W-:Y:S01]  /*3a90*/  SEL R8, R8, RZ, P0 ;  /* 0x000000ff08087207 */ /* 0x000fe20000000000 */
[----:B------:R-:W-:Y:S01]  /*3aa0*/  USEL UR6, URZ, 0x1, UP0 ;  /* 0x00000001ff067887 */ /* 0x000fe20008000000 */
[----:B------:R-:W-:Y:S01]  /*3ab0*/  LOP3.LUT R3, R3, R0, RZ, 0x3c, !PT ;  /* 0x0000000003037212 */ /* 0x000fe200078e3cff */
[----:B------:R-:W-:-:S04]  /*3ac0*/  USEL UR22, UR22, URZ, UP0 ;  /* 0x000000ff16167287 */ /* 0x000fc80008000000 */
[----:B------:R-:W-:Y:S01]  /*3ad0*/  LOP3.LUT R9, R9, UR6, RZ, 0x3c, !PT ;  /* 0x0000000609097c12 */ /* 0x000fe2000f8e3cff */
[----:B------:R-:W-:Y:S07]  /*3ae0*/  @P1 BRA `(.L_x_75) ;  /* 0xfffffff800b01947 */ /* 0x000fee000383ffff */
[----:B------:R-:W1:Y:S01]  /*3af0*/  S2UR UR6, SR_CgaCtaId ;  /* 0x00000000000679c3 */ /* 0x000e620000008800 */
[----:B------:R-:W-:Y:S01]  /*3b00*/  ELECT P0, URZ, PT ;  /* 0x0000000000ff782f */ /* 0x000fe20003800000 */
[----:B------:R-:W-:Y:S01]  /*3b10*/  HFMA2 R0, -RZ, RZ, 0, 5.9604644775390625e-08 ;  /* 0x00000001ff007431 */ /* 0x000fe200000001ff */
[----:B------:R-:W-:-:S05]  /*3b20*/  UMOV UR7, 0x40 ;  /* 0x0000004000077882 */ /* 0x000fca0000000000 */
[----:B------:R-:W-:Y:S01]  /*3b30*/  UVIRTCOUNT.DEALLOC.SMPOOL 0x80 ;  /* 0x000000800000784c */ /* 0x000fe20000000000 */
[----:B------:R-:W-:Y:S02]  /*3b40*/  UISETP.NE.AND UP0, UPT, UR5, URZ, UPT ;  /* 0x000000ff0500728c */ /* 0x000fe4000bf05270 */
[----:B-1----:R-:W-:-:S09]  /*3b50*/  ULEA UR6, UR6, UR7, 0x18 ;  /* 0x0000000706067291 */ /* 0x002fd2000f8ec0ff */
[----:B------:R1:W-:Y:S01]  /*3b60*/  @P0 STS.U8 [UR6+0x1c], R0 ;  /* 0x00001c00ff000988 */ /* 0x0003e20008000006 */
[----:B------:R-:W-:Y:S05]  /*3b70*/  BRA.U UP0, `(.L_x_76) ;  /* 0x0000000100a07547 */ /* 0x000fea000b800000 */
[----:B------:R-:W-:Y:S01]  /*3b80*/  UIADD3 UR5, UPT, UPT, UR8, 0xe0, URZ ;  /* 0x000000e008057890 */ /* 0x000fe2000fffe0ff */
[----:B------:R-:W-:-:S03]  /*3b90*/  SHF.L.U32 R2, R9, 0x1f, RZ ;  /* 0x0000001f09027819 */ /* 0x000fc600000006ff */
[----:B------:R-:W-:-:S09]  /*3ba0*/  ULEA UR7, UR22, UR5, 0x3 ;  /* 0x0000000516077291 */ /* 0x000fd2000f8e18ff */
[----:B------:R-:W2:Y:S02]  /*3bb0*/  SYNCS.PHASECHK.TRANS64.TRYWAIT P0, [UR7], R2 ;  /* 0x00000002ff0075a7 */ /* 0x000ea40008001107 */
[----:B--2---:R-:W-:Y:S05]  /*3bc0*/  @!P0 BRA `(.L_x_77) ;  /* 0x00000064001c8947 */ /* 0x004fea0003800000 */
.L_x_169:
[----:B------:R-:W-:-:S04]  /*3bd0*/  UIADD3 UR9, UPT, UPT, UR22, 0x1, URZ ;  /* 0x0000000116097890 */ /* 0x000fc8000fffe0ff */
[----:B------:R-:W-:-:S04]  /*3be0*/  UISETP.NE.AND UP1, UPT, UR9, 0x4, UPT ;  /* 0x000000040900788c */ /* 0x000fc8000bf25270 */
[----:B----4-:R-:W-:Y:S02]  /*3bf0*/  USEL UR10, URZ, 0x1, UP1 ;  /* 0x00000001ff0a7887 */ /* 0x010fe40008800000 */
[----:B------:R-:W-:-:S04]  /*3c00*/  USEL UR9, UR9, URZ, UP1 ;  /* 0x000000ff09097287 */ /* 0x000fc80008800000 */
[----:B------:R-:W-:Y:S01]  /*3c10*/  ULEA UR7, UR9, UR5, 0x3 ;  /* 0x0000000509077291 */ /* 0x000fe2000f8e18ff */
[----:B-1----:R-:W-:-:S04]  /*3c20*/  LOP3.LUT R2, R9, UR10, RZ, 0x3c, !PT ;  /* 0x0000000a09027c12 */ /* 0x002fc8000f8e3cff */
[----:B------:R-:W-:-:S04]  /*3c30*/  SHF.L.U32 R3, R2, 0x1f, RZ ;  /* 0x0000001f02037819 */ /* 0x000fc800000006ff */
[----:B------:R-:W1:Y:S02]  /*3c40*/  SYNCS.PHASECHK.TRANS64.TRYWAIT P0, [UR7], R3 ;  /* 0x00000003ff0075a7 */ /* 0x000e640008001107 */
[----:B-1----:R-:W-:Y:S05]  /*3c50*/  @!P0 BRA `(.L_x_78) ;  /* 0x0000006400108947 */ /* 0x002fea0003800000 */
.L_x_171:
        /* <DEDUP_REMOVED lines=9> */
.L_x_173:
[----:B------:R-:W-:-:S04]  /*3cf0*/  UIADD3 UR9, UPT, UPT, UR9, 0x1, URZ ;  /* 0x0000000109097890 */ /* 0x000fc8000fffe0ff */
[----:B------:R-:W-:-:S04]  /*3d00*/  UISETP.NE.AND UP1, UPT, UR9, 0x4, UPT ;  /* 0x000000040900788c */ /* 0x000fc8000bf25270 */
[----:B------:R-:W-:Y:S02]  /*3d10*/  USEL UR7, URZ, 0x1, UP1 ;  /* 0x00000001ff077887 */ /* 0x000fe40008800000 */
[----:B------:R-:W-:-:S04]  /*3d20*/  USEL UR9, UR9, URZ, UP1 ;  /* 0x000000ff09097287 */ /* 0x000fc80008800000 */
[----:B------:R-:W-:Y:S01]  /*3d30*/  ULEA UR9, UR9, UR5, 0x3 ;  /* 0x0000000509097291 */ /* 0x000fe2000f8e18ff */
[----:B------:R-:W-:-:S04]  /*3d40*/  LOP3.LUT R2, R2, UR7, RZ, 0x3c, !PT ;  /* 0x0000000702027c12 */ /* 0x000fc8000f8e3cff */
[----:B------:R-:W-:Y:S01]  /*3d50*/  SHF.L.U32 R2, R2, 0x1f, RZ ;  /* 0x0000001f02027819 */ /* 0x000fe200000006ff */
[----:B-1----:R-:W-:-:S04]  /*3d60*/  IMAD.U32 R0, RZ, RZ, UR9 ;  /* 0x00000009ff007e24 */ /* 0x002fc8000f8e00ff */
[----:B------:R1:W2:Y:S03]  /*3d70*/  SYNCS.PHASECHK.TRANS64.TRYWAIT P0, [R0+URZ], R2 ;  /* 0x00000002000075a7 */ /* 0x0002a600080011ff */
[----:B--2---:R-:W-:Y:S05]  /*3d80*/  @!P0 NANOSLEEP.SYNCS 0x989680 ;  /* 0x009896800000895d */ /* 0x004fea0003900000 */
[----:B------:R-:W2:Y:S02]  /*3d90*/  @!P0 SYNCS.PHASECHK.TRANS64 P0, [R0+URZ], R2 ;  /* 0x00000002000085a7 */ /* 0x000ea400080010ff */
[----:B--2---:R-:W-:Y:S05]  /*3da0*/  @P0 BRA `(.L_x_80) ;  /* 0x0000000000200947 */ /* 0x004fea0003800000 */
.L_x_81:
[----:B--2---:R2:W4:Y:S02]  /*3db0*/  SYNCS.PHASECHK.TRANS64.TRYWAIT P0, [R0+URZ], R2 ;  /* 0x00000002000075a7 */ /* 0x00452400080011ff */
[----:B----4-:R-:W-:Y:S05]  /*3dc0*/  @!P0 NANOSLEEP.SYNCS 0x989680 ;  /* 0x009896800000895d */ /* 0x010fea0003900000 */
[----:B------:R-:W4:Y:S02]  /*3dd0*/  @!P0 SYNCS.PHASECHK.TRANS64 P0, [R0+URZ], R2 ;  /* 0x00000002000085a7 */ /* 0x000f2400080010ff */
[----:B----4-:R-:W-:Y:S05]  /*3de0*/  @!P0 BRA `(.L_x_81) ;  /* 0xfffffffc00f08947 */ /* 0x010fea000383ffff */
[----:B------:R-:W-:Y:S05]  /*3df0*/  BRA `(.L_x_80) ;  /* 0x00000000000c7947 */ /* 0x000fea0003800000 */
.L_x_76:
[----:B------:R-:W-:-:S04]  /*3e00*/  UIADD3 UR5, UPT, UPT, UR8, 0x120, URZ ;  /* 0x0000012008057890 */ /* 0x000fc8000fffe0ff */
[----:B------:R-:W-:-:S09]  /*3e10*/  UPRMT UR5, UR4, 0x654, UR5 ;  /* 0x0000065404057896 */ /* 0x000fd20008000005 */
[----:B------:R-:W-:Y:S03]  /*3e20*/  SYNCS.ARRIVE.TRANS64.RED.A1T0 RZ, [UR5], RZ ;  /* 0x000000ffffff79a7 */ /* 0x000fe60008100405 */
.L_x_80:
[----:B-12---:R-:W-:Y:S01]  /*3e30*/  SHF.L.U32 R2, RZ, 0x1f, RZ ;  /* 0x0000001fff027819 */ /* 0x006fe200000006ff */
[----:B------:R-:W-:Y:S01]  /*3e40*/  UIADD3 UR5, UPT, UPT, UR8, 0x120, URZ ;  /* 0x0000012008057890 */ /* 0x000fe2000fffe0ff */
[----:B------:R-:W-:Y:S02]  /*3e50*/  PLOP3.LUT P0, PT, PT, PT, UP0, 0x80, 0x8 ;  /* 0x000000000008781c */ /* 0x000fe40003f0f008 */
[----:B------:R-:W1:Y:S02]  /*3e60*/  SYNCS.PHASECHK.TRANS64.TRYWAIT P1, [UR8+0x120], R2 ;  /* 0x00012002ff0075a7 */ /* 0x000e640008021108 */
[----:B-1----:R-:W-:Y:S09]  /*3e70*/  @!P1 BRA `(.L_x_82) ;  /* 0x0000006000b89947 */ /* 0x002ff20003800000 */
.L_x_175:
[----:B------:R-:W-:Y:S01]  /*3e80*/  @!UP0 UPRMT UR5, UR4, 0x654, UR5 ;  /* 0x0000065404058896 */ /* 0x000fe20008000005 */
[----:B------:R-:W-:Y:S02]  /*3e90*/  UMOV UR8, 0xffff ;  /* 0x0000ffff00087882 */ /* 0x000fe40000000000 */
[----:B------:R-:W-:-:S06]  /*3ea0*/  UMOV UR4, 0x1 ;  /* 0x0000000100047882 */ /* 0x000fcc0000000000 */
[----:B------:R-:W-:Y:S01]  /*3eb0*/  @!P0 SYNCS.ARRIVE.TRANS64.RED.A1T0 RZ, [UR5], RZ ;  /* 0x000000ffffff89a7 */ /* 0x000fe20008100405 */
[----:B------:R-:W-:Y:S01]  /*3ec0*/  NOP ;  /* 0x0000000000007918 */ /* 0x000fe20000000000 */
[----:B-1----:R-:W1:Y:S01]  /*3ed0*/  LDS R0, [UR6+0x14] ;  /* 0x00001406ff007984 */ /* 0x002e620008000800 */
[----:B------:R-:W-:-:S04]  /*3ee0*/  ULOP3.LUT UR5, UR24, 0xffff, URZ, 0xc0, !UPT ;  /* 0x0000ffff18057892 */ /* 0x000fc8000f8ec0ff */
[----:B------:R-:W-:-:S04]  /*3ef0*/  USHF.R.U32.HI UR5, URZ, 0x5, UR5 ;  /* 0x00000005ff057899 */ /* 0x000fc80008011605 */
[----:B------:R-:W-:Y:S02]  /*3f00*/  USHF.L.U32 UR8, UR8, UR5, URZ ;  /* 0x0000000508087299 */ /* 0x000fe400080006ff */
[----:B------:R-:W-:-:S04]  /*3f10*/  USHF.L.U32 UR4, UR4, UR5, URZ ;  /* 0x0000000504047299 */ /* 0x000fc800080006ff */
[----:B-1----:R-:W-:-:S04]  /*3f20*/  LOP3.LUT R0, R0, UR8, RZ, 0xc0, !PT ;  /* 0x0000000800007c12 */ /* 0x002fc8000f8ec0ff */
[----:B------:R-:W-:-:S13]  /*3f30*/  ISETP.NE.AND P0, PT, R0, UR8, PT ;  /* 0x0000000800007c0c */ /* 0x000fda000bf05270 */
[----:B------:R-:W-:Y:S05]  /*3f40*/  @P0 BRA `(.L_x_83) ;  /* 0x0000000000580947 */ /* 0x000fea0003800000 */
[----:B------:R-:W1:Y:S02]  /*3f50*/  LDS R0, [UR6+0x18] ;  /* 0x00001806ff007984 */ /* 0x000e640008000800 */
[----:B-1----:R-:W-:-:S04]  /*3f60*/  LOP3.LUT R0, R0, UR4, RZ, 0xc0, !PT ;  /* 0x0000000400007c12 */ /* 0x002fc8000f8ec0ff */
[----:B------:R-:W-:-:S13]  /*3f70*/  ISETP.NE.AND P0, PT, R0, UR4, PT ;  /* 0x0000000400007c0c */ /* 0x000fda000bf05270 */
[----:B------:R-:W-:Y:S05]  /*3f80*/  @P0 BRA `(.L_x_84) ;  /* 0x00000000003c0947 */ /* 0x000fea0003800000 */
[----:B------:R-:W1:Y:S01]  /*3f90*/  S2R R2, SR_LANEID ;  /* 0x0000000000027919 */ /* 0x000e620000000000 */
[----:B------:R-:W-:Y:S01]  /*3fa0*/  ULOP3.LUT UR8, URZ, UR8, URZ, 0x33, !UPT ;  /* 0x00000008ff087292 */ /* 0x000fe2000f8e33ff */
[----:B------:R-:W-:Y:S02]  /*3fb0*/  VOTEU.ANY UR7, UPT, PT ;  /* 0x0000000000077886 */ /* 0x000fe400038e0100 */
[----:B------:R-:W-:-:S03]  /*3fc0*/  UFLO.U32 UR7, UR7 ;  /* 0x00000007000772bd */ /* 0x000fc600080e0000 */
[----:B------:R-:W-:-:S04]  /*3fd0*/  IMAD.U32 R0, RZ, RZ, UR8 ;  /* 0x00000008ff007e24 */ /* 0x000fc8000f8e00ff */
[----:B------:R2:W3:Y:S02]  /*3fe0*/  REDUX UR5, R0 ;  /* 0x00000000000573c4 */ /* 0x0004e40000000000 */
[----:B------:R1:W-:Y:S02]  /*3ff0*/  UTCATOMSWS.AND URZ, UR8 ;  /* 0x0000000800ff79e3 */ /* 0x0003e40008000000 */
[----:B-1----:R-:W-:Y:S02]  /*4000*/  ISETP.EQ.U32.AND P0, PT, R2, UR7, PT ;  /* 0x0000000702007c0c */ /* 0x002fe4000bf02070 */
[----:B--2---:R-:W-:Y:S02]  /*4010*/  LOP3.LUT R0, RZ, UR4, RZ, 0x33, !PT ;  /* 0x00000004ff007c12 */ /* 0x004fe4000f8e33ff */
[----:B---3--:R-:W-:Y:S02]  /*4020*/  MOV R2, UR5 ;  /* 0x0000000500027c02 */ /* 0x008fe40008000f00 */
[----:B------:R-:W1:Y:S07]  /*4030*/  REDUX UR4, R0 ;  /* 0x00000000000473c4 */ /* 0x000e6e0000000000 */
[----:B------:R2:W-:Y:S01]  /*4040*/  @P0 ATOMS.AND RZ, [UR6+0x14], R2 ;  /* 0x00001402ffff098c */ /* 0x0005e2000a800006 */
[----:B-1----:R-:W-:-:S05]  /*4050*/  IMAD.U32 R0, RZ, RZ, UR4 ;  /* 0x00000004ff007e24 */ /* 0x002fca000f8e00ff */
[----:B------:R2:W-:Y:S01]  /*4060*/  @P0 ATOMS.AND RZ, [UR6+0x18], R0 ;  /* 0x00001800ffff098c */ /* 0x0005e2000a800006 */
[----:B------:R-:W-:Y:S05]  /*4070*/  BRA `(.L_x_85) ;  /* 0x0000000000147947 */ /* 0x000fea0003800000 */
.L_x_84:
[----:B------:R-:W-:Y:S02]  /*4080*/  MOV R2, 0x40a0 ;  /* 0x000040a000027802 */ /* 0x000fe40000000f00 */
[----:B---345:R-:W-:Y:S05]  /*4090*/  CALL.REL.NOINC `($__internal_0_$__cuda_sm10x_tcgen05_guardrail_trap_col_being_dealloced_not_returned_by_alloc) ;  /* 0x0000006400947944 */ /* 0x038fea0003c00000 */
[----:B------:R-:W-:Y:S05]  /*40a0*/  BRA `(.L_x_85) ;  /* 0x0000000000087947 */ /* 0x000fea0003800000 */
.L_x_83:
[----:B------:R-:W-:Y:S02]  /*40b0*/  MOV R2, 0x40d0 ;  /* 0x000040d000027802 */ /* 0x000fe40000000f00 */
[----:B---345:R-:W-:Y:S05]  /*40c0*/  CALL.REL.NOINC `($__internal_2_$__cuda_sm10x_tcgen05_guardrail_trap_unallocated_columns_being_dealloced) ;  /* 0x0000006400a07944 */ /* 0x038fea0003c00000 */
.L_x_85:
[----:B------:R-:W-:Y:S01]  /*40d0*/  NOP ;  /* 0x0000000000007918 */ /* 0x000fe20000000000 */
[----:B----4-:R-:W-:Y:S05]  /*40e0*/  EXIT ;  /* 0x000000000000794d */ /* 0x010fea0003800000 */
.L_x_56:
[----:B------:R-:W-:-:S09]  /*40f0*/  UISETP.NE.OR UP5, UPT, UR10, 0x3, !UP5 ;  /* 0x000000030a00788c */ /* 0x000fd2000efa5670 */
[----:B------:R-:W-:Y:S05]  /*4100*/  BRA.U UP5, `(.L_x_86) ;  /* 0x0000001105747547 */ /* 0x000fea000b800000 */
[----:B------:R-:W1:Y:S01]  /*4110*/  LDC R0, c[0x0][0xb30] ;  /* 0x0002cc00ff007b82 */ /* 0x000e620000000800 */
[----:B------:R-:W2:Y:S01]  /*4120*/  LDCU.64 UR8, c[0x0][0x888] ;  /* 0x00011100ff0877ac */ /* 0x000ea20008000a00 */
[----:B------:R-:W-:Y:S02]  /*4130*/  HFMA2 R27, -RZ, RZ, 0, 0 ;  /* 0x00000000ff1b7431 */ /* 0x000fe400000001ff */
[----:B------:R-:W-:Y:S01]  /*4140*/  IMAD.MOV.U32 R29, RZ, RZ, 0x1 ;  /* 0x00000001ff1d7424 */ /* 0x000fe200078e00ff */
[----:B------:R-:W-:Y:S01]  /*4150*/  MOV R25, 0x1000 ;  /* 0x0000100000197802 */ /* 0x000fe20000000f00 */
[----:B------:R-:W3:Y:S01]  /*4160*/  LDCU.64 UR4, c[0x0][0x890] ;  /* 0x00011200ff0477ac */ /* 0x000ee20008000a00 */
[----:B------:R-:W-:Y:S01]  /*4170*/  IMAD.MOV.U32 R28, RZ, RZ, RZ ;  /* 0x000000ffff1c7224 */ /* 0x000fe200078e00ff */
[----:B------:R-:W4:Y:S01]  /*4180*/  LDC R24, c[0x0][0x370] ;  /* 0x0000dc00ff187b82 */ /* 0x000f220000000800 */
[----:B------:R-:W-:Y:S01]  /*4190*/  UMOV UR7, 0x400 ;  /* 0x0000040000077882 */ /* 0x000fe20000000000 */
[----:B------:R-:W-:-:S02]  /*41a0*/  UPLOP3.LUT UP1, UPT, UPT, UPT, UPT, 0x40, 0x4 ;  /* 0x000000000004789c */ /* 0x000fc40003f2e870 */
[----:B------:R-:W-:-:S04]  /*41b0*/  ULEA UR7, UR37, UR7, 0x18 ;  /* 0x0000000725077291 */ /* 0x000fc8000f8ec0ff */
[----:B------:R-:W4:Y:S01]  /*41c0*/  LDC R3, c[0x0][0xb0c] ;  /* 0x0002c300ff037b82 */ /* 0x000f220000000800 */
[----:B------:R-:W-:Y:S02]  /*41d0*/  UIADD3 UR13, UPT, UPT, UR7, 0x68, URZ ;  /* 0x00000068070d7890 */ /* 0x000fe4000fffe0ff */
[----:B--2---:R-:W-:Y:S02]  /*41e0*/  UISETP.NE.U32.AND UP3, UPT, UR8, URZ, UPT ;  /* 0x000000ff0800728c */ /* 0x004fe4000bf65070 */
[----:B------:R-:W-:Y:S02]  /*41f0*/  UIADD3 UR41, UPT, UPT, UR7, 0x50, URZ ;  /* 0x0000005007297890 */ /* 0x000fe4000fffe0ff */
[----:B---3--:R-:W-:Y:S01]  /*4200*/  UISETP.NE.U32.AND UP4, UPT, UR4, URZ, UPT ;  /* 0x000000ff0400728c */ /* 0x008fe2000bf85070 */
[----:B------:R-:W2:Y:S01]  /*4210*/  LDC R18, c[0x0][0xb20] ;  /* 0x0002c800ff127b82 */ /* 0x000ea20000000800 */
[----:B-1----:R-:W-:Y:S01]  /*4220*/  ISETP.NE.AND P1, PT, R0, 0x1, PT ;  /* 0x000000010000780c */ /* 0x002fe20003f25270 */
[----:B------:R-:W-:-:S02]  /*4230*/  UISETP.NE.AND.EX UP3, UPT, UR9, URZ, UPT, UP3 ;  /* 0x000000ff0900728c */ /* 0x000fc4000bf65330 */
[----:B------:R-:W-:Y:S02]  /*4240*/  UIADD3 UR33, UPT, UPT, UR7, 0x58, URZ ;  /* 0x0000005807217890 */ /* 0x000fe4000fffe0ff */
[----:B------:R-:W-:Y:S02]  /*4250*/  UIADD3 UR25, UPT, UPT, UR7, 0x60, URZ ;  /* 0x0000006007197890 */ /* 0x000fe4000fffe0ff */
[----:B------:R-:W1:Y:S01]  /*4260*/  LDC.64 R30, c[0x0][0x348] ;  /* 0x0000d200ff1e7b82 */ /* 0x000e620000000a00 */
[----:B------:R-:W-:Y:S02]  /*4270*/  UPRMT UR13, UR37, 0x654, UR13 ;  /* 0x00000654250d7896 */ /* 0x000fe4000800000d */
[----:B------:R-:W-:-:S05]  /*4280*/  UISETP.NE.AND.EX UP4, UPT, UR5, URZ, UPT, UP4 ;  /* 0x000000ff0500728c */ /* 0x000fca000bf85340 */
[----:B------:R-:W3:Y:S08]  /*4290*/  LDC.64 R16, c[0x0][0xb10] ;  /* 0x0002c400ff107b82 */ /* 0x000ef00000000a00 */
[----:B------:R-:W1:Y:S08]  /*42a0*/  LDC.64 R6, c[0x0][0xb18] ;  /* 0x0002c600ff067b82 */ /* 0x000e700000000a00 */
[----:B------:R-:W1:Y:S08]  /*42b0*/  LDC.64 R4, c[0x0][0xb28] ;  /* 0x0002ca00ff047b82 */ /* 0x000e700000000a00 */
[----:B--2-4-:R-:W1:Y:S02]  /*42c0*/  LDC R19, c[0x0][0x374] ;  /* 0x0000dd00ff137b82 */ /* 0x014e640000000800 */
.L_x_97:
[C---:B------:R-:W-:Y:S02]  /*42d0*/  LEA R0, R28.reuse, UR7, 0x3 ;  /* 0x000000071c007c11 */ /* 0x040fe4000f8e18ff */
[----:B------:R-:W-:Y:S02]  /*42e0*/  SHF.L.U32 R2, R27, 0x1f, RZ ;  /* 0x0000001f1b027819 */ /* 0x000fe400000006ff */
[----:B------:R-:W-:Y:S02]  /*42f0*/  LEA R20, R28, UR7, 0x4 ;  /* 0x000000071c147c11 */ /* 0x000fe4000f8e20ff */
[----:B--2---:R-:W2:Y:S02]  /*4300*/  SYNCS.PHASECHK.TRANS64.TRYWAIT P0, [R0+URZ+0xa0], R2 ;  /* 0x0000a002000075a7 */ /* 0x004ea400080011ff */
[----:B--2---:R-:W-:Y:S05]  /*4310*/  @!P0 BRA `(.L_x_87) ;  /* 0x0000005c00a88947 */ /* 0x004fea0003800000 */
.L_x_176:
[----:B------:R-:W-:Y:S01]  /*4320*/  ISETP.GE.AND P0, PT, R40, 0x1, PT ;  /* 0x000000012800780c */ /* 0x000fe20003f06270 */
[----:B------:R-:W4:Y:S01]  /*4330*/  LDS.128 R20, [R20+0x130] ;  /* 0x0001300014147984 */ /* 0x000f220000000c00 */
[----:B--2---:R-:W-:Y:S01]  /*4340*/  VIADD R0, R0, 0xb0 ;  /* 0x000000b000007836 */ /* 0x004fe20000000000 */
[----:B------:R-:W-:Y:S01]  /*4350*/  @!PT LDS RZ, [RZ] ;  /* 0x00000000fffff984 */ /* 0x000fe20000000800 */
[----:B------:R-:W-:Y:S01]  /*4360*/  @!PT LDS RZ, [RZ] ;  /* 0x00000000fffff984 */ /* 0x000fe20000000800 */
[----:B------:R-:W-:Y:S01]  /*4370*/  @!PT LDS RZ, [RZ] ;  /* 0x00000000fffff984 */ /* 0x000fe20000000800 */
[----:B------:R-:W-:Y:S01]  /*4380*/  @!PT LDS RZ, [RZ] ;  /* 0x00000000fffff984 */ /* 0x000fe20000000800 */
[----:B------:R2:W-:Y:S06]  /*4390*/  MEMBAR.ALL.CTA ;  /* 0x0000000000007992 */ /* 0x0005ec0000008000 */
[----:B--2---:R-:W2:Y:S01]  /*43a0*/  FENCE.VIEW.ASYNC.S ;  /* 0x00000000000073c6 */ /* 0x004ea20000000000 */
[----:B------:R-:W-:Y:S04]  /*43b0*/  PRMT R0, RZ, 0x654, R0 ;  /* 0x00000654ff007816 */ /* 0x000fe80000000000 */
[----:B--2---:R2:W-:Y:S01]  /*43c0*/  SYNCS.ARRIVE.TRANS64.RED.A1T0 RZ, [R0+URZ], RZ ;  /* 0x000000ff00ff79a7 */ /* 0x0045e200081004ff */
[----:B----4-:R-:W-:Y:S11]  /*43d0*/  LOP3.LUT P3, RZ, R22, 0x1, RZ, 0xc0, !PT ;  /* 0x0000000116ff7812 */ /* 0x010ff6000786c0ff */
[----:B------:R-:W-:Y:S02]  /*43e0*/  @!UPT UIADD3 URZ, UPT, UPT, URZ, URZ, URZ ;  /* 0x000000fffffff290 */ /* 0x000fe4000fffe0ff */
[----:B------:R-:W-:Y:S02]  /*43f0*/  @P3 MOV R11, R20 ;  /* 0x00000014000b3202 */ /* 0x000fe40000000f00 */
[----:B------:R-:W-:Y:S01]  /*4400*/  @P3 LOP3.LUT R10, R21, 0xffff, RZ, 0xc0, !PT ;  /* 0x0000ffff150a3812 */ /* 0x000fe200078ec0ff */
[----:B--2---:R-:W-:Y:S06]  /*4410*/  @!P0 BRA `(.L_x_88) ;  /* 0x0000000000a48947 */ /* 0x004fec0003800000 */
[-C--:B-1----:R-:W-:Y:S01]  /*4420*/  IMAD.HI.U32 R0, R19, R7.reuse, RZ ;  /* 0x0000000713007227 */ /* 0x082fe200078e00ff */
[----:B------:R-:W-:Y:S02]  /*4430*/  ISETP.NE.AND P0, PT, R6, 0x1, PT ;  /* 0x000000010600780c */ /* 0x000fe40003f05270 */
[----:B------:R-:W-:Y:S01]  /*4440*/  ISETP.NE.AND P2, PT, R40, 0x1, PT ;  /* 0x000000012800780c */ /* 0x000fe20003f45270 */
[----:B---3--:R-:W-:Y:S01]  /*4450*/  IMAD.HI.U32 R9, R24, R16, RZ ;  /* 0x0000001018097227 */ /* 0x008fe200078e00ff */
[----:B------:R-:W-:Y:S02]  /*4460*/  SHF.R.U32.HI R0, RZ, R18, R0 ;  /* 0x00000012ff007219 */ /* 0x000fe40000011600 */
[----:B------:R-:W-:Y:S01]  /*4470*/  ISETP.NE.AND P4, PT, R3, 0x1, PT ;  /* 0x000000010300780c */ /* 0x000fe20003f85270 */
[----:B------:R-:W-:Y:S01]  /*4480*/  IMAD.HI.U32 R13, R10, R7, RZ ;  /* 0x000000070a0d7227 */ /* 0x000fe200078e00ff */
[----:B------:R-:W-:Y:S02]  /*4490*/  SHF.R.U32.HI R9, RZ, R17, R9 ;  /* 0x00000011ff097219 */ /* 0x000fe40000011609 */
[----:B------:R-:W-:Y:S01]  /*44a0*/  SEL R0, R19, R0, !P0 ;  /* 0x0000000013007207 */ /* 0x000fe20004000000 */
[----:B------:R-:W-:Y:S01]  /*44b0*/  IMAD.HI.U32 R12, R11, R16, RZ ;  /* 0x000000100b0c7227 */ /* 0x000fe200078e00ff */
[----:B------:R-:W-:Y:S03]  /*44c0*/  SEL R9, R24, R9, !P4 ;  /* 0x0000000918097207 */ /* 0x000fe60006000000 */
[-C--:B------:R-:W-:Y:S01]  /*44d0*/  IMAD.HI.U32 R8, R0, R4.reuse, RZ ;  /* 0x0000000400087227 */ /* 0x080fe200078e00ff */
[----:B------:R-:W-:Y:S03]  /*44e0*/  SHF.R.U32.HI R12, RZ, R17, R12 ;  /* 0x00000011ff0c7219 */ /* 0x000fe6000001160c */
[----:B------:R-:W-:Y:S01]  /*44f0*/  IMAD.HI.U32 R2, R9, R4, RZ ;  /* 0x0000000409027227 */ /* 0x000fe200078e00ff */
[-C--:B------:R-:W-:Y:S02]  /*4500*/  @P2 SHF.R.U32.HI R0, RZ, R5.reuse, R8 ;  /* 0x00000005ff002219 */ /* 0x080fe40000011608 */
[----:B------:R-:W-:Y:S02]  /*4510*/  SHF.R.U32.HI R8, RZ, R18, R13 ;  /* 0x00000012ff087219 */ /* 0x000fe4000001160d */
[----:B------:R-:W-:Y:S01]  /*4520*/  @P2 SHF.R.U32.HI R9, RZ, R5, R2 ;  /* 0x00000005ff092219 */ /* 0x000fe20000011602 */
[----:B------:R-:W-:Y:S01]  /*4530*/  IMAD R0, R40, R0, RZ ;  /* 0x0000000028007224 */ /* 0x000fe200078e02ff */
[----:B------:R-:W-:Y:S02]  /*4540*/  SEL R8, R10, R8, !P0 ;  /* 0x000000080a087207 */ /* 0x000fe40004000000 */
[----:B------:R-:W-:Y:S01]  /*4550*/  SEL R2, R11, R12, !P4 ;  /* 0x0000000c0b027207 */ /* 0x000fe20006000000 */
[----:B------:R-:W-:Y:S01]  /*4560*/  IMAD R12, R40, R9, RZ ;  /* 0x00000009280c7224 */ /* 0x000fe200078e02ff */
[C---:B------:R-:W-:Y:S01]  /*4570*/  ISETP.GE.AND P0, PT, R8.reuse, R0, PT ;  /* 0x000000000800720c */ /* 0x040fe20003f06270 */
[----:B------:R-:W-:Y:S03]  /*4580*/  IMAD.HI.U32 R0, R8, R4, RZ ;  /* 0x0000000408007227 */ /* 0x000fe600078e00ff */
[----:B------:R-:W-:Y:S02]  /*4590*/  ISETP.GE.OR P0, PT, R2, R12, P0 ;  /* 0x0000000c0200720c */ /* 0x000fe40000706670 */
[-C--:B------:R-:W-:Y:S04]  /*45a0*/  SHF.R.U32.HI R0, RZ, R5.reuse, R0 ;  /* 0x00000005ff007219 */ /* 0x080fe80000011600 */
[----:B------:R-:W-:Y:S05]  /*45b0*/  SEL R13, R8, R0, !P2 ;  /* 0x00000000080d7207 */ /* 0x000fea0005000000 */
[----:B------:R-:W-:Y:S02]  /*45c0*/  IMAD.MOV R12, RZ, RZ, -R13 ;  /* 0x000000ffff0c7224 */ /* 0x000fe400078e0a0d */
[----:B------:R-:W-:Y:S04]  /*45d0*/  @!P0 IMAD.HI.U32 R0, R2, R4, RZ ;  /* 0x0000000402008227 */ /* 0x000fe800078e00ff */
[----:B------:R-:W-:Y:S01]  /*45e0*/  IMAD R12, R40, R12, R8 ;  /* 0x0000000c280c7224 */ /* 0x000fe200078e0208 */
[----:B------:R-:W-:Y:S04]  /*45f0*/  @!P0 SHF.R.U32.HI R0, RZ, R5, R0 ;  /* 0x00000005ff008219 */ /* 0x000fe80000011600 */
[----:B------:R-:W-:Y:S04]  /*4600*/  @!P0 SEL R0, R2, R0, !P2 ;  /* 0x0000000002008207 */ /* 0x000fe80005000000 */
[----:B------:R-:W-:Y:S01]  /*4610*/  @!P0 IADD3 R13, PT, PT, R13, -R0, RZ ;  /* 0x800000000d0d8210 */ /* 0x000fe20007ffe0ff */
[----:B------:R-:W-:Y:S01]  /*4620*/  @!P0 IMAD R0, R9, R12, R0 ;  /* 0x0000000c09008224 */ /* 0x000fe200078e0200 */
[----:B------:R-:W-:Y:S01]  /*4630*/  IADD3 R9, PT, PT, -R8, RZ, RZ ;  /* 0x000000ff08097210 */ /* 0x000fe20007ffe1ff */
[--C-:B------:R-:W-:Y:S02]  /*4640*/  IMAD.MOV R12, RZ, RZ, -R2.reuse ;  /* 0x000000ffff0c7224 */ /* 0x100fe400078e0a02 */
[----:B------:R-:W-:Y:S02]  /*4650*/  @!P0 IMAD R8, R13, R40, R2 ;  /* 0x000000280d088224 */ /* 0x000fe400078e0202 */
[----:B------:R-:W-:Y:S02]  /*4660*/  @!P0 IMAD.MOV.U32 R2, RZ, RZ, R0 ;  /* 0x000000ffff028224 */ /* 0x000fe400078e0000 */
[----:B------:R-:W-:Y:S02]  /*4670*/  IMAD R11, R3, R12, R11 ;  /* 0x0000000c030b7224 */ /* 0x000fe400078e020b */
[----:B------:R-:W-:Y:S02]  /*4680*/  IMAD R10, R6, R9, R10 ;  /* 0x00000009060a7224 */ /* 0x000fe400078e020a */
[----:B------:R-:W-:Y:S02]  /*4690*/  IMAD R11, R2, R3, R11 ;  /* 0x00000003020b7224 */ /* 0x000fe400078e020b */
[----:B------:R-:W-:Y:S02]  /*46a0*/  IMAD R10, R8, R6, R10 ;  /* 0x00000006080a7224 */ /* 0x000fe400078e020a */
.L_x_88:
[----:B------:R-:W-:Y:S05]  /*46b0*/  BRA.U UP1, `(.L_x_89) ;  /* 0x0000000101107547 */ /* 0x000fea000b800000 */
[----:B------:R-:W-:Y:S04]  /*46c0*/  MOV R2, UR6 ;  /* 0x0000000600027c02 */ /* 0x000fe80008000f00 */
[----:B------:R-:W-:Y:S04]  /*46d0*/  SHF.L.U32 R2, R2, 0x1f, RZ ;  /* 0x0000001f02027819 */ /* 0x000fe800000006ff */
[----:B------:R-:W2:Y:S02]  /*46e0*/  SYNCS.PHASECHK.TRANS64.TRYWAIT P0, [UR7+0x98], R2 ;  /* 0x00009802ff0075a7 */ /* 0x000ea40008001107 */
[----:B--2---:R-:W-:Y:S05]  /*46f0*/  @!P0 BRA `(.L_x_90) ;  /* 0x0000005800c48947 */ /* 0x004fea0003800000 */
.L_x_89:
[----:B------:R-:W-:Y:S02]  /*4700*/  R2UR UR42, R15 ;  /* 0x000000000f2a72ca */ /* 0x000fe400000e0000 */
[----:B------:R-:W-:Y:S02]  /*4710*/  R2UR UR43, R14 ;  /* 0x000000000e2b72ca */ /* 0x000fe400000e0000 */
[----:B------:R-:W-:Y:S02]  /*4720*/  ISETP.NE.U32.AND P2, PT, RZ, UR4, PT ;  /* 0x00000004ff007c0c */ /* 0x000fe4000bf45070 */
[----:B------:R-:W-:Y:S02]  /*4730*/  SHF.L.U32 R14, R29, 0x1f, RZ ;  /* 0x0000001f1d0e7819 */ /* 0x000fe400000006ff */
[----:B------:R-:W-:Y:S05]  /*4740*/  ISETP.NE.AND.EX P2, PT, RZ, UR5, PT, P2 ;  /* 0x00000005ff007c0c */ /* 0x000fea000bf45320 */
[----:B------:R-:W-:Y:S02]  /*4750*/  USHF.L.U32 UR42, UR42, 0x8, URZ ;  /* 0x000000082a2a7899 */ /* 0x000fe400080006ff */
[----:B------:R-:W-:Y:S01]  /*4760*/  USHF.L.U32 UR43, UR43, 0x6, URZ ;  /* 0x000000062b2b7899 */ /* 0x000fe200080006ff */
[----:B------:R-:W-:Y:S11]  /*4770*/  BRA.U !UP4, `(.L_x_91) ;  /* 0x000000010c347547 */ /* 0x000ff6000b800000 */
[----:B------:R-:W-:Y:S01]  /*4780*/  UPLOP3.LUT UP0, UPT, UPT, UPT, UP3, 0x80, 0x8 ;  /* 0x000000000008789c */ /* 0x000fe20003f0f030 */
[----:B--2---:R-:W-:Y:S02]  /*4790*/  HFMA2 R0, -RZ, RZ, 0, 5.9604644775390625e-08 ;  /* 0x00000001ff007431 */ /* 0x004fe400000001ff */
[----:B------:R-:W-:Y:S03]  /*47a0*/  IMAD.MOV.U32 R96, RZ, RZ, 0x1 ;  /* 0x00000001ff607424 */ /* 0x000fe600078e00ff */
[----:B------:R-:W-:Y:S05]  /*47b0*/  PLOP3.LUT P0, PT, PT, PT, UP0, 0x80, 0x8 ;  /* 0x000000000008781c */ /* 0x000fea0003f0f008 */
[----:B------:R-:W2:Y:S01]  /*47c0*/  @UP0 LDCU.64 UR10, c[0x0][0x888] ;  /* 0x00011100ff0a07ac */ /* 0x000ea20008000a00 */
[----:B------:R-:W-:Y:S07]  /*47d0*/  @UP0 UIMAD UR8, UR36, UR4, URZ ;  /* 0x00000004240802a4 */ /* 0x000fee000f8e02ff */
[----:B------:R-:W-:Y:S01]  /*47e0*/  @!P0 PRMT R96, R0, 0x7610, R96 ;  /* 0x0000761000608816 */ /* 0x000fe20000000060 */
[----:B--2---:R-:W-:Y:S03]  /*47f0*/  @UP0 UIMAD.WIDE UR10, UR8, 0x4, UR10 ;  /* 0x00000004080a08a5 */ /* 0x004fe6000f8e020a */
[----:B------:R-:W2:Y:S03]  /*4800*/  @!UP0 LDCU UR8, c[0x0][0x880] ;  /* 0x00011000ff0887ac */ /* 0x000ea60008000800 */
[----:B------:R-:W-:Y:S01]  /*4810*/  IMAD.U32 R8, RZ, RZ, UR10 ;  /* 0x0000000aff087e24 */ /* 0x000fe2000f8e00ff */
[----:B------:R-:W-:Y:S05]  /*4820*/  MOV R9, UR11 ;  /* 0x0000000b00097c02 */ /* 0x000fea0008000f00 */
[----:B-----5:R4:W5:Y:S02]  /*4830*/  @P0 LDG.E R49, desc[UR46][R8.64] ;  /* 0x0000002e08310981 */ /* 0x020964000c1e1900 */
[----:B--2-4-:R-:W-:Y:S07]  /*4840*/  @!P0 IMAD.U32 R49, RZ, RZ, UR8 ;  /* 0x00000008ff318e24 */ /* 0x014fee000f8e00ff */
.L_x_91:
[----:B-----5:R-:W-:Y:S01]  /*4850*/  @!P2 FSETP.EQ.AND P0, PT, R49, RZ, PT ;  /* 0x000000ff3100a20b */ /* 0x020fe20003f02000 */
[----:B------:R-:W-:Y:S01]  /*4860*/  @!UPT UIADD3 URZ, UPT, UPT, URZ, URZ, URZ ;  /* 0x000000fffffff290 */ /* 0x000fe2000fffe0ff */
[----:B------:R-:W-:Y:S11]  /*4870*/  @!P2 BRA `(.L_x_92) ;  /* 0x000000000014a947 */ /* 0x000ff60003800000 */
[----:B------:R-:W-:Y:S02]  /*4880*/  LOP3.LUT P2, RZ, R96, 0xff, RZ, 0xc0, !PT ;  /* 0x000000ff60ff7812 */ /* 0x000fe4000784c0ff */
[----:B------:R-:W-:Y:S04]  /*4890*/  PLOP3.LUT P0, PT, PT, PT, UP0, 0x80, 0x8 ;  /* 0x000000000008781c */ /* 0x000fe80003f0f008 */
[----:B------:R-:W-:Y:S07]  /*48a0*/  PLOP3.LUT P0, PT, P0, PT, PT, 0x8, 0x80 ;  /* 0x000000000080781c */ /* 0x000fee000070e170 */
[----:B------:R-:W-:Y:S11]  /*48b0*/  @P2 FSETP.EQ.AND P0, PT, R49, RZ, PT ;  /* 0x000000ff3100220b */ /* 0x000ff60003f02000 */
[----:B------:R-:W-:Y:S02]  /*48c0*/  @!UPT UIADD3 URZ, UPT, UPT, URZ, URZ, URZ ;  /* 0x000000fffffff290 */ /* 0x000fe4000fffe0ff */
.L_x_92:
[----:B------:R-:W4:Y:S01]  /*48d0*/  SYNCS.PHASECHK.TRANS64.TRYWAIT P2, [UR7+0x70], R14 ;  /* 0x0000700eff0075a7 */ /* 0x000f220008041107 */
[----:B------:R-:W-:Y:S04]  /*48e0*/  ELECT P4, URZ, PT ;  /* 0x0000000000ff782f */ /* 0x000fe80003880000 */
[----:B------:R-:W-:Y:S11]  /*48f0*/  PLOP3.LUT P4, PT, P0, P4, PT, 0xf2, 0x2f ;  /* 0x00000000002f781c */ /* 0x000ff60000789e72 */
[----:B------:R-:W-:Y:S02]  /*4900*/  @!UPT UIADD3 URZ, UPT, UPT, URZ, URZ, URZ ;  /* 0x000000fffffff290 */ /* 0x000fe4000fffe0ff */
[----:B-1----:R-:W-:Y:S05]  /*4910*/  @!P4 IADD3 R8, P0, PT, R30, 0x580, RZ ;  /* 0x000005801e08c810 */ /* 0x002fea0007f1e0ff */
[----:B--2---:R-:W-:Y:S01]  /*4920*/  @!P4 IMAD.X R2, RZ, RZ, R31, P0 ;  /* 0x000000ffff02c224 */ /* 0x004fe200000e061f */
[----:B----4-:R-:W-:Y:S07]  /*4930*/  @!P2 BRA `(.L_x_93) ;  /* 0x00000058004ca947 */ /* 0x010fee0003800000 */
.L_x_179:
[----:B------:R-:W-:Y:S01]  /*4940*/  @!P4 R2UR UR9, R8 ;  /* 0x000000000809c2ca */ /* 0x000fe200000e0000 */
[----:B------:R-:W-:Y:S01]  /*4950*/  VOTEU.ALL UP1, P4 ;  /* 0x0000000000ff7886 */ /* 0x000fe20002020000 */
[----:B------:R-:W-:Y:S01]  /*4960*/  @!P4 R2UR UR8, R2 ;  /* 0x000000000208c2ca */ /* 0x000fe200000e0000 */
[----:B------:R-:W-:Y:S01]  /*4970*/  VOTEU.ALL UP2, P4 ;  /* 0x0000000000ff7886 */ /* 0x000fe20002040000 */
[----:B------:R-:W-:Y:S01]  /*4980*/  UMOV UR16, 0x0 ;  /* 0x0000000000107882 */ /* 0x000fe20000000000 */
[----:B------:R-:W-:Y:S01]  /*4990*/  UMOV UR17, 0x10000000 ;  /* 0x1000000000117882 */ /* 0x000fe20000000000 */
[----:B------:R-:W-:Y:S01]  /*49a0*/  @!UP1 UIADD3 UR40, UPT, UPT, UR7, 0x200, URZ ;  /* 0x0000020007289890 */ /* 0x000fe2000fffe0ff */
[----:B-1----:R-:W-:Y:S01]  /*49b0*/  @!P4 IMAD.MOV.U32 R0, RZ, RZ, 0x1000 ;  /* 0x00001000ff00c424 */ /* 0x002fe200078e00ff */
[----:B------:R-:W-:Y:S01]  /*49c0*/  UMOV UR44, UR36 ;  /* 0x00000024002c7c82 */ /* 0x000fe20008000000 */
[----:B------:R-:W-:Y:S01]  /*49d0*/  @!UP1 UIADD3 UR10, UPT, UPT, UR42, 0x80, URZ ;  /* 0x000000802a0a9890 */ /* 0x000fe2000fffe0ff */
[----:B------:R-:W-:Y:S01]  /*49e0*/  UMOV UR11, UR43 ;  /* 0x0000002b000b7c82 */ /* 0x000fe20008000000 */
[----:B------:R-:W-:Y:S02]  /*49f0*/  UMOV UR12, UR36 ;  /* 0x00000024000c7c82 */ /* 0x000fe40008000000 */
[----:B------:R-:W-:Y:S01]  /*4a00*/  IMAD.U32 R8, RZ, RZ, UR9 ;  /* 0x00000009ff087e24 */ /* 0x000fe2000f8e00ff */
[----:B------:R-:W-:Y:S01]  /*4a10*/  UMOV UR9, UR41 ;  /* 0x0000002900097c82 */ /* 0x000fe20008000000 */
[----:B------:R-:W-:Y:S01]  /*4a20*/  IMAD.U32 R9, RZ, RZ, UR8 ;  /* 0x00000008ff097e24 */ /* 0x000fe2000f8e00ff */
[----:B------:R-:W-:Y:S02]  /*4a30*/  @!UP1 UIADD3 UR8, UPT, UPT, UR7, 0xa00, URZ ;  /* 0x00000a0007089890 */ /* 0x000fe4000fffe0ff */
[----:B------:R-:W-:Y:S01]  /*4a40*/  @!P4 R2UR UR18, R8 ;  /* 0x000000000812c2ca */ /* 0x000fe200000e0000 */
[----:B------:R-:W-:Y:S01]  /*4a50*/  VOTEU.ALL UP1, P4 ;  /* 0x0000000000ff7886 */ /* 0x000fe20002020000 */
[----:B------:R-:W-:Y:S01]  /*4a60*/  @!P4 R2UR UR19, R9 ;  /* 0x000000000913c2ca */ /* 0x000fe200000e0000 */
[----:B------:R-:W-:Y:S01]  /*4a70*/  UPRMT UR14, UR37, 0x654, UR41 ;  /* 0x00000654250e7896 */ /* 0x000fe20008000029 */
[----:B------:R-:W-:Y:S05]  /*4a80*/  @!P4 IADD3 R8, P0, PT, R30, 0x580, RZ ;  /* 0x000005801e08c810 */ /* 0x000fea0007f1e0ff */
[----:B------:R-:W-:Y:S06]  /*4a90*/  @!P4 IMAD.X R2, RZ, RZ, R31, P0 ;  /* 0x000000ffff02c224 */ /* 0x000fec00000e061f */
[----:B------:R1:W-:Y:S01]  /*4aa0*/  @!UP2 UTMALDG.3D [UR40], [UR18], desc[UR16] ;  /* 0x000010281200a5b4 */ /* 0x0003e20008011000 */
[----:B------:R1:W-:Y:S01]  /*4ab0*/  @!UP1 UTMALDG.3D [UR8], [UR18], desc[UR16] ;  /* 0x00001008120095b4 */ /* 0x0003e20008011000 */
[----:B------:R1:W-:Y:S01]  /*4ac0*/  @!P4 SYNCS.ARRIVE.TRANS64.RED.A0TR RZ, [UR7+0x50], R0 ;  /* 0x00005000ffffc9a7 */ /* 0x0003e20008300407 */
[----:B------:R-:W-:Y:S01]  /*4ad0*/  SYNCS.ARRIVE.TRANS64.RED.A1T0 RZ, [UR14], RZ ;  /* 0x000000ffffff79a7 */ /* 0x000fe2000810040e */
[----:B------:R-:W2:Y:S02]  /*4ae0*/  SYNCS.PHASECHK.TRANS64.TRYWAIT P2, [UR7+0x78], R14 ;  /* 0x0000780eff0075a7 */ /* 0x000ea40008041107 */
[----:B-12---:R-:W-:Y:S05]  /*4af0*/  @!P2 BRA `(.L_x_94) ;  /* 0x0000005400f4a947 */ /* 0x006fea0003800000 */
.L_x_181:
        /* <DEDUP_REMOVED lines=8> */
[----:B------:R-:W-:Y:S01]  /*4b80*/  @!UP1 UIADD3 UR32, UPT, UPT, UR7, 0x1200, URZ ;  /* 0x0000120007209890 */ /* 0x000fe2000fffe0ff */
[----:B------:R-:W-:Y:S01]  /*4b90*/  UMOV UR35, UR43 ;  /* 0x0000002b00237c82 */ /* 0x000fe20008000000 */
[----:B------:R-:W-:Y:S03]  /*4ba0*/  @!UP1 UIADD3 UR10, UPT, UPT, UR42, 0xa0, URZ ;  /* 0x000000a02a0a9890 */ /* 0x000fe6000fffe0ff */
[----:B------:R-:W-:Y:S01]  /*4bb0*/  IMAD.U32 R8, RZ, RZ, UR9 ;  /* 0x00000009ff087e24 */ /* 0x000fe2000f8e00ff */
[----:B------:R-:W-:Y:S01]  /*4bc0*/  UMOV UR9, UR33 ;  /* 0x0000002100097c82 */ /* 0x000fe20008000000 */
[----:B------:R-:W-:Y:S01]  /*4bd0*/  IMAD.U32 R9, RZ, RZ, UR8 ;  /* 0x00000008ff097e24 */ /* 0x000fe2000f8e00ff */
[----:B------:R-:W-:Y:S02]  /*4be0*/  @!UP1 UIADD3 UR8, UPT, UPT, UR7, 0x1a00, URZ ;  /* 0x00001a0007089890 */ /* 0x000fe4000fffe0ff */
[----:B------:R-:W-:Y:S01]  /*4bf0*/  @!P4 R2UR UR18, R8 ;  /* 0x000000000812c2ca */ /* 0x000fe200000e0000 */
[----:B------:R-:W-:Y:S01]  /*4c00*/  VOTEU.ALL UP1, P4 ;  /* 0x0000000000ff7886 */ /* 0x000fe20002020000 */
[----:B------:R-:W-:Y:S01]  /*4c10*/  @!P4 R2UR UR19, R9 ;  /* 0x000000000913c2ca */ /* 0x000fe200000e0000 */
[----:B------:R-:W-:Y:S01]  /*4c20*/  UMOV UR11, UR43 ;  /* 0x0000002b000b7c82 */ /* 0x000fe20008000000 */
[----:B------:R-:W-:Y:S01]  /*4c30*/  UMOV UR12, UR36 ;  /* 0x00000024000c7c82 */ /* 0x000fe20008000000 */
[----:B------:R-:W-:Y:S01]  /*4c40*/  UPRMT UR14, UR37, 0x654, UR33 ;  /* 0x00000654250e7896 */ /* 0x000fe20008000021 */
[----:B------:R-:W-:Y:S05]  /*4c50*/  @!P4 IADD3 R8, P0, PT, R30, 0x580, RZ ;  /* 0x000005801e08c810 */ /* 0x000fea0007f1e0ff */
[----:B------:R-:W-:Y:S04]  /*4c60*/  @!P4 IMAD.X R2, RZ, RZ, R31, P0 ;  /* 0x000000ffff02c224 */ /* 0x000fe800000e061f */
[----:B------:R1:W-:Y:S01]  /*4c70*/  @!UP2 UTMALDG.3D [UR32], [UR18], desc[UR16] ;  /* 0x000010201200a5b4 */ /* 0x0003e20008011000 */
[----:B------:R1:W-:Y:S01]  /*4c80*/  @!UP1 UTMALDG.3D [UR8], [UR18], desc[UR16] ;  /* 0x00001008120095b4 */ /* 0x0003e20008011000 */
[----:B------:R1:W-:Y:S01]  /*4c90*/  @!P4 SYNCS.ARRIVE.TRANS64.RED.A0TR RZ, [UR7+0x58], R0 ;  /* 0x00005800ffffc9a7 */ /* 0x0003e20008300407 */
[----:B------:R-:W-:Y:S01]  /*4ca0*/  SYNCS.ARRIVE.TRANS64.RED.A1T0 RZ, [UR14], RZ ;  /* 0x000000ffffff79a7 */ /* 0x000fe2000810040e */
[----:B------:R-:W2:Y:S02]  /*4cb0*/  SYNCS.PHASECHK.TRANS64.TRYWAIT P2, [UR7+0x80], R14 ;  /* 0x0000800eff0075a7 */ /* 0x000ea40008041107 */
[----:B-12---:R-:W-:Y:S05]  /*4cc0*/  @!P2 BRA `(.L_x_95) ;  /* 0x000000540098a947 */ /* 0x006fea0003800000 */
.L_x_183:
[----:B------:R-:W2:Y:S01]  /*4cd0*/  LDC.64 R12, c[0x0][0xb18] ;  /* 0x0002c600ff0c7b82 */ /* 0x000ea20000000a00 */
[----:B------:R-:W-:Y:S01]  /*4ce0*/  @!P4 R2UR UR8, R2 ;  /* 0x000000000208c2ca */ /* 0x000fe200000e0000 */
[----:B------:R-:W-:Y:S01]  /*4cf0*/  VOTEU.ALL UP1, P4 ;  /* 0x0000000000ff7886 */ /* 0x000fe20002020000 */
[----:B------:R-:W-:Y:S01]  /*4d00*/  @!P4 R2UR UR9, R8 ;  /* 0x000000000809c2ca */ /* 0x000fe200000e0000 */
[----:B------:R-:W-:Y:S01]  /*4d10*/  VOTEU.ALL UP2, P4 ;  /* 0x0000000000ff7886 */ /* 0x000fe20002040000 */
[----:B------:R-:W-:Y:S03]  /*4d20*/  UMOV UR16, 0x0 ;  /* 0x0000000000107882 */ /* 0x000fe60000000000 */
[----:B------:R-:W4:Y:S01]  /*4d30*/  @!P1 LDC R2, c[0x0][0xb0c] ;  /* 0x0002c300ff029b82 */ /* 0x000f220000000800 */
[----:B------:R-:W-:Y:S01]  /*4d40*/  @!UP1 UIADD3 UR26, UPT, UPT, UR42, 0x40, URZ ;  /* 0x000000402a1a9890 */ /* 0x000fe2000fffe0ff */
[----:B-1----:R-:W-:Y:S01]  /*4d50*/  @!P4 IMAD.MOV.U32 R0, RZ, RZ, 0x1000 ;  /* 0x00001000ff00c424 */ /* 0x002fe200078e00ff */
[----:B------:R-:W-:Y:S01]  /*4d60*/  @!UP1 UIADD3 UR24, UPT, UPT, UR7, 0x2200, URZ ;  /* 0x0000220007189890 */ /* 0x000fe2000fffe0ff */
[----:B------:R-:W-:Y:S01]  /*4d70*/  @P3 SHF.R.U32.HI R26, RZ, 0x10, R21 ;  /* 0x00000010ff1a3819 */ /* 0x000fe20000011615 */
[----:B------:R-:W-:Y:S01]  /*4d80*/  UMOV UR17, 0x10000000 ;  /* 0x1000000000117882 */ /* 0x000fe20000000000 */
[----:B------:R-:W-:Y:S01]  /*4d90*/  UMOV UR27, UR43 ;  /* 0x0000002b001b7c82 */ /* 0x000fe20008000000 */
[----:B------:R-:W-:Y:S01]  /*4da0*/  UMOV UR28, UR36 ;  /* 0x00000024001c7c82 */ /* 0x000fe20008000000 */
[----:B------:R-:W-:Y:S01]  /*4db0*/  IMAD.U32 R9, RZ, RZ, UR8 ;  /* 0x00000008ff097e24 */ /* 0x000fe2000f8e00ff */
[----:B------:R-:W-:Y:S01]  /*4dc0*/  @!UP1 UIADD3 UR10, UPT, UPT, UR42, 0xc0, URZ ;  /* 0x000000c02a0a9890 */ /* 0x000fe2000fffe0ff */
[----:B------:R-:W-:Y:S01]  /*4dd0*/  IMAD.U32 R8, RZ, RZ, UR9 ;  /* 0x00000009ff087e24 */ /* 0x000fe2000f8e00ff */
[----:B------:R-:W-:Y:S01]  /*4de0*/  @!UP1 UIADD3 UR8, UPT, UPT, UR7, 0x2a00, URZ ;  /* 0x00002a0007089890 */ /* 0x000fe2000fffe0ff */
[----:B------:R-:W-:Y:S01]  /*4df0*/  VIADD R28, R28, 0x1 ;  /* 0x000000011c1c7836 */ /* 0x000fe20000000000 */
[----:B------:R-:W-:Y:S01]  /*4e00*/  @!P4 R2UR UR19, R9 ;  /* 0x000000000913c2ca */ /* 0x000fe200000e0000 */
[----:B------:R-:W-:Y:S01]  /*4e10*/  VOTEU.ALL UP1, P4 ;  /* 0x0000000000ff7886 */ /* 0x000fe20002020000 */
[----:B------:R-:W-:Y:S01]  /*4e20*/  @!P4 R2UR UR18, R8 ;  /* 0x000000000812c2ca */ /* 0x000fe200000e0000 */
[----:B------:R-:W-:Y:S01]  /*4e30*/  UMOV UR9, UR25 ;  /* 0x0000001900097c82 */ /* 0x000fe20008000000 */
[----:B------:R-:W1:Y:S01]  /*4e40*/  LDC.64 R8, c[0x0][0xb10] ;  /* 0x0002c400ff087b82 */ /* 0x000e620000000a00 */
[----:B------:R-:W-:Y:S01]  /*4e50*/  UMOV UR11, UR43 ;  /* 0x0000002b000b7c82 */ /* 0x000fe20008000000 */
[----:B------:R-:W-:Y:S01]  /*4e60*/  UMOV UR12, UR36 ;  /* 0x00000024000c7c82 */ /* 0x000fe20008000000 */
[----:B------:R-:W-:Y:S08]  /*4e70*/  UPRMT UR14, UR37, 0x654, UR25 ;  /* 0x00000654250e7896 */ /* 0x000ff00008000019 */
[----:B------:R1:W-:Y:S01]  /*4e80*/  @!UP2 UTMALDG.3D [UR24], [UR18], desc[UR16] ;  /* 0x000010181200a5b4 */ /* 0x0003e20008011000 */
[----:B------:R1:W-:Y:S01]  /*4e90*/  @!UP1 UTMALDG.3D [UR8], [UR18], desc[UR16] ;  /* 0x00001008120095b4 */ /* 0x0003e20008011000 */
[----:B------:R5:W-:Y:S01]  /*4ea0*/  @!P4 SYNCS.ARRIVE.TRANS64.RED.A0TR RZ, [UR7+0x60], R0 ;  /* 0x00006000ffffc9a7 */ /* 0x000be20008300407 */
[C---:B-1----:R-:W-:Y:S01]  /*4eb0*/  @!P1 IMAD.HI.U32 R8, R11.reuse, R8, RZ ;  /* 0x000000080b089227 */ /* 0x042fe200078e00ff */
[----:B--2---:R-:W-:Y:S02]  /*4ec0*/  @!P1 ISETP.NE.AND P0, PT, R12, 0x1, PT ;  /* 0x000000010c00980c */ /* 0x004fe40003f05270 */
[----:B----4-:R-:W-:Y:S01]  /*4ed0*/  @!P1 ISETP.NE.AND P2, PT, R2, 0x1, PT ;  /* 0x000000010200980c */ /* 0x010fe20003f45270 */
[C---:B------:R-:W-:Y:S01]  /*4ee0*/  @!P1 IMAD.HI.U32 R13, R10.reuse, R13, RZ ;  /* 0x0000000d0a0d9227 */ /* 0x040fe200078e00ff */
[----:B------:R-:W-:Y:S04]  /*4ef0*/  @!P1 SHF.R.U32.HI R8, RZ, R9, R8 ;  /* 0x00000009ff089219 */ /* 0x000fe80000011608 */
[----:B------:R-:W-:Y:S01]  /*4f00*/  @!P1 SEL R8, R11, R8, !P2 ;  /* 0x000000080b089207 */ /* 0x000fe20005000000 */
[----:B------:R-:W-:Y:S01]  /*4f10*/  SYNCS.ARRIVE.TRANS64.RED.A1T0 RZ, [UR14], RZ ;  /* 0x000000ffffff79a7 */ /* 0x000fe2000810040e */
[----:B------:R-:W1:Y:S01]  /*4f20*/  SYNCS.PHASECHK.TRANS64.TRYWAIT P5, [UR7+0x88], R14 ;  /* 0x0000880eff0075a7 */ /* 0x000e6200080a1107 */
[----:B-----5:R-:W2:Y:S02]  /*4f30*/  @!P1 LDC R0, c[0x0][0xb20] ;  /* 0x0002c800ff009b82 */ /* 0x020ea40000000800 */
[----:B--2---:R-:W-:Y:S04]  /*4f40*/  @!P1 SHF.R.U32.HI R0, RZ, R0, R13 ;  /* 0x00000000ff009219 */ /* 0x004fe8000001160d */
[----:B------:R-:W-:Y:S05]  /*4f50*/  @!P1 SEL R9, R10, R0, !P0 ;  /* 0x000000000a099207 */ /* 0x000fea0004000000 */
[----:B------:R-:W-:Y:S02]  /*4f60*/  @!P1 IMAD.IADD R0, R9, 0x1, -R8 ;  /* 0x0000000109009824 */ /* 0x000fe400078e0a08 */
[----:B------:R-:W-:Y:S02]  /*4f70*/  @!P1 IMAD.IADD R8, R8, 0x1, -R9 ;  /* 0x0000000108089824 */ /* 0x000fe400078e0a09 */
[----:B------:R-:W-:Y:S02]  /*4f80*/  @!P1 IMAD R11, R0, R2, R11 ;  /* 0x00000002000b9224 */ /* 0x000fe400078e020b */
[----:B------:R-:W-:Y:S01]  /*4f90*/  @!P1 IMAD R10, R8, R12, R10 ;  /* 0x0000000c080a9224 */ /* 0x000fe200078e020a */
[----:B-1----:R-:W-:Y:S06]  /*4fa0*/  @!P5 BRA `(.L_x_96) ;  /* 0x0000005000f8d947 */ /* 0x002fec0003800000 */
.L_x_185:
[----:B------:R-:W-:Y:S01]  /*4fb0*/  @!P4 IADD3 R2, P0, PT, R30, 0x580, RZ ;  /* 0x000005801e02c810 */ /* 0x000fe20007f1e0ff */
[----:B------:R-:W-:Y:S01]  /*4fc0*/  VOTEU.ALL UP1, P4 ;  /* 0x0000000000ff7886 */ /* 0x000fe20002020000 */
[----:B------:R-:W-:Y:S01]  /*4fd0*/  VOTEU.ALL UP2, P4 ;  /* 0x0000000000ff7886 */ /* 0x000fe20002040000 */
[----:B------:R-:W-:Y:S01]  /*4fe0*/  UMOV UR14, 0x0 ;  /* 0x00000000000e7882 */ /* 0x000fe20000000000 */
[----:B------:R-:W-:Y:S01]  /*4ff0*/  @!P4 R2UR UR9, R2 ;  /* 0x000000000209c2ca */ /* 0x000fe200000e0000 */
[----:B-1----:R-:W-:Y:S01]  /*5000*/  @!P4 IMAD.X R0, RZ, RZ, R31, P0 ;  /* 0x000000ffff00c224 */ /* 0x002fe200000e061f */
[----:B------:R-:W-:Y:S01]  /*5010*/  @!UP1 UIADD3 UR17, UPT, UPT, UR7, 0x68, URZ ;  /* 0x0000006807119890 */ /* 0x000fe2000fffe0ff */
[----:B------:R-:W-:Y:S01]  /*5020*/  ISETP.NE.AND P0, PT, R28, 0x2, PT ;  /* 0x000000021c00780c */ /* 0x000fe20003f05270 */
[----:B------:R-:W-:Y:S01]  /*5030*/  @!UP1 UIADD3 UR18, UPT, UPT, UR42, 0x60, URZ ;  /* 0x000000602a129890 */ /* 0x000fe2000fffe0ff */
[----:B------:R-:W-:Y:S01]  /*5040*/  LOP3.LUT R29, R29, 0x1, RZ, 0x3c, !PT ;  /* 0x000000011d1d7812 */ /* 0x000fe200078e3cff */
[----:B------:R-:W-:Y:S01]  /*5050*/  @!UP1 UIADD3 UR16, UPT, UPT, UR7, 0x3200, URZ ;  /* 0x0000320007109890 */ /* 0x000fe2000fffe0ff */
[----:B------:R-:W-:Y:S01]  /*5060*/  @!P4 R2UR UR8, R0 ;  /* 0x000000000008c2ca */ /* 0x000fe200000e0000 */
[----:B------:R-:W-:Y:S01]  /*5070*/  UMOV UR15, 0x10000000 ;  /* 0x10000000000f7882 */ /* 0x000fe20000000000 */
[----:B------:R-:W-:Y:S01]  /*5080*/  UMOV UR19, UR43 ;  /* 0x0000002b00137c82 */ /* 0x000fe20008000000 */
[----:B------:R-:W-:Y:S01]  /*5090*/  UMOV UR20, UR36 ;  /* 0x0000002400147c82 */ /* 0x000fe20008000000 */
[----:B------:R-:W-:Y:S01]  /*50a0*/  @!UP1 UIADD3 UR10, UPT, UPT, UR42, 0xe0, URZ ;  /* 0x000000e02a0a9890 */ /* 0x000fe2000fffe0ff */
[----:B------:R-:W-:Y:S01]  /*50b0*/  SEL R0, RZ, 0x1, P0 ;  /* 0x00000001ff007807 */ /* 0x000fe20000000000 */
[----:B------:R-:W-:Y:S01]  /*50c0*/  IMAD.U32 R8, RZ, RZ, UR9 ;  /* 0x00000009ff087e24 */ /* 0x000fe2000f8e00ff */
[----:B------:R-:W-:Y:S01]  /*50d0*/  UMOV UR11, UR43 ;  /* 0x0000002b000b7c82 */ /* 0x000fe20008000000 */
[----:B------:R-:W-:Y:S01]  /*50e0*/  UMOV UR12, UR36 ;  /* 0x00000024000c7c82 */ /* 0x000fe20008000000 */
[----:B------:R-:W-:Y:S01]  /*50f0*/  UMOV UR9, UR17 ;  /* 0x0000001100097c82 */ /* 0x000fe20008000000 */
[----:B------:R-:W-:Y:S01]  /*5100*/  @P3 R2UR UR36, R26 ;  /* 0x000000001a2432ca */ /* 0x000fe200000e0000 */
[----:B------:R-:W-:Y:S01]  /*5110*/  IMAD.IADD R15, R10, 0x1, R94 ;  /* 0x000000010a0f7824 */ /* 0x000fe200078e025e */
[----:B------:R-:W-:Y:S01]  /*5120*/  @!P4 R2UR UR22, R8 ;  /* 0x000000000816c2ca */ /* 0x000fe200000e0000 */
[----:B------:R-:W-:Y:S01]  /*5130*/  IMAD.U32 R9, RZ, RZ, UR8 ;  /* 0x00000008ff097e24 */ /* 0x000fe2000f8e00ff */
[----:B------:R-:W-:Y:S01]  /*5140*/  @!UP1 UIADD3 UR8, UPT, UPT, UR7, 0x3a00, URZ ;  /* 0x00003a0007089890 */ /* 0x000fe2000fffe0ff */
[----:B------:R-:W-:Y:S01]  /*5150*/  LOP3.LUT R27, R27, R0, RZ, 0x3c, !PT ;  /* 0x000000001b1b7212 */ /* 0x000fe200078e3cff */
[----:B------:R-:W-:Y:S01]  /*5160*/  VOTEU.ALL UP1, P4 ;  /* 0x0000000000ff7886 */ /* 0x000fe20002020000 */
[----:B------:R-:W-:Y:S01]  /*5170*/  IMAD.IADD R14, R11, 0x1, R95 ;  /* 0x000000010b0e7824 */ /* 0x000fe200078e025f */
[----:B------:R-:W-:Y:S02]  /*5180*/  @!P4 R2UR UR23, R9 ;  /* 0x000000000917c2ca */ /* 0x000fe400000e0000 */
[----:B------:R-:W-:Y:S11]  /*5190*/  SEL R28, R28, RZ, P0 ;  /* 0x000000ff1c1c7207 */ /* 0x000ff60000000000 */
[----:B------:R2:W-:Y:S01]  /*51a0*/  @!UP2 UTMALDG.3D [UR16], [UR22], desc[UR14] ;  /* 0x00000e101600a5b4 */ /* 0x0005e20008011000 */
[----:B------:R2:W-:Y:S01]  /*51b0*/  @!UP1 UTMALDG.3D [UR8], [UR22], desc[UR14] ;  /* 0x00000e08160095b4 */ /* 0x0005e20008011000 */
[----:B------:R2:W-:Y:S01]  /*51c0*/  @!P4 SYNCS.ARRIVE.TRANS64.RED.A0TR RZ, [UR7+0x68], R25 ;  /* 0x00006819ffffc9a7 */ /* 0x0005e20008300407 */
[----:B------:R-:W-:Y:S01]  /*51d0*/  UPLOP3.LUT UP1, UPT, UPT, UPT, UPT, 0x80, 0x8 ;  /* 0x000000000008789c */ /* 0x000fe20003f2f070 */
[----:B------:R-:W-:Y:S01]  /*51e0*/  SYNCS.ARRIVE.TRANS64.RED.A1T0 RZ, [UR13], RZ ;  /* 0x000000ffffff79a7 */ /* 0x000fe2000810040d */
[----:B------:R-:W-:Y:S09]  /*51f0*/  @P3 BRA `(.L_x_97) ;  /* 0xfffffff000343947 */ /* 0x000ff2000383ffff */
[----:B------:R-:W-:-:S04]  /*5200*/  SHF.L.U32 R2, R29, 0x1f, RZ ;  /* 0x0000001f1d027819 */ /* 0x000fc800000006ff */
[----:B------:R-:W1:Y:S02]  /*5210*/  SYNCS.PHASECHK.TRANS64.TRYWAIT P0, [UR7+0x70], R2 ;  /* 0x00007002ff0075a7 */ /* 0x000e640008001107 */
[----:B-1----:R-:W-:Y:S05]  /*5220*/  @!P0 BRA `(.L_x_98) ;  /* 0x0000005000708947 */ /* 0x002fea0003800000 */
.L_x_187:
[----:B------:R-:W4:Y:S02]  /*5230*/  SYNCS.PHASECHK.TRANS64.TRYWAIT P0, [UR7+0x78], R2 ;  /* 0x00007802ff0075a7 */ /* 0x000f240008001107 */
[----:B----4-:R-:W-:Y:S05]  /*5240*/  @!P0 BRA `(.L_x_99) ;  /* 0x0000005000808947 */ /* 0x010fea0003800000 */
.L_x_189:
[----:B------:R-:W4:Y:S02]  /*5250*/  SYNCS.PHASECHK.TRANS64.TRYWAIT P0, [UR7+0x80], R2 ;  /* 0x00008002ff0075a7 */ /* 0x000f240008001107 */
[----:B----4-:R-:W-:Y:S05]  /*5260*/  @!P0 BRA `(.L_x_100) ;  /* 0x0000005000908947 */ /* 0x010fea0003800000 */
.L_x_191:
[----:B-1----:R-:W-:-:S07]  /*5270*/  MOV R0, UR7 ;  /* 0x0000000700007c02 */ /* 0x002fce0008000f00 */
.L_x_101:
[----:B-1----:R-:W-:-:S04]  /*5280*/  SHF.L.U32 R2, R29, 0x1f, RZ ;  /* 0x0000001f1d027819 */ /* 0x002fc800000006ff */
[----:B------:R1:W4:Y:S03]  /*5290*/  SYNCS.PHASECHK.TRANS64.TRYWAIT P0, [R0+URZ+0x88], R2 ;  /* 0x00008802000075a7 */ /* 0x00032600080011ff */
[----:B----4-:R-:W-:Y:S05]  /*52a0*/  @!P0 NANOSLEEP.SYNCS 0x989680 ;  /* 0x009896800000895d */ /* 0x010fea0003900000 */
[----:B------:R-:W4:Y:S02]  /*52b0*/  @!P0 SYNCS.PHASECHK.TRANS64 P0, [R0+URZ+0x88], R2 ;  /* 0x00008802000085a7 */ /* 0x000f2400080010ff */
[----:B--2-4-:R-:W-:Y:S05]  /*52c0*/  @P0 EXIT ;  /* 0x000000000000094d */ /* 0x014fea0003800000 */
[----:B------:R-:W-:Y:S05]  /*52d0*/  BRA `(.L_x_101) ;  /* 0xfffffffc00e87947 */ /* 0x000fea000383ffff */
.L_x_86:
[----:B------:R-:W-:-:S06]  /*52e0*/  UISETP.GE.AND UP1, UPT, UR10, 0x4, UPT ;  /* 0x000000040a00788c */ /* 0x000fcc000bf26270 */
[----:B------:R-:W-:-:S13]  /*52f0*/  PLOP3.LUT P0, PT, PT, PT, UP1, 0x80, 0x8 ;  /* 0x000000000008781c */ /* 0x000fda0003f0f018 */
[----:B------:R-:W-:Y:S05]  /*5300*/  @!P0 EXIT ;  /* 0x000000000000894d */ /* 0x000fea0003800000 */
[----:B------:R-:W-:Y:S01]  /*5310*/  BAR.SYNC.DEFER_BLOCKING 0x6, 0xa0 ;  /* 0x0182800000007b1d */ /* 0x000fe20000010000 */
[C---:B------:R-:W-:Y:S01]  /*5320*/  IMAD.SHL.U32 R101, R109.reuse, 0x20, RZ ;  /* 0x000000206d657824 */ /* 0x040fe200078e00ff */
[----:B------:R-:W-:Y:S01]  /*5330*/  CS2R R106, SRZ ;  /* 0x00000000006a7805 */ /* 0x000fe2000001ff00 */
[C---:B------:R-:W-:Y:S01]  /*5340*/  IMAD.SHL.U32 R2, R109.reuse, 0x4, RZ ;  /* 0x000000046d027824 */ /* 0x040fe200078e00ff */
[----:B------:R-:W-:Y:S01]  /*5350*/  CS2R R104, SRZ ;  /* 0x0000000000687805 */ /* 0x000fe2000001ff00 */
[----:B------:R-:W-:Y:S01]  /*5360*/  IMAD.U32 R46, R109, 0x10000, RZ ;  /* 0x000100006d2e7824 */ /* 0x000fe200078e00ff */
[----:B------:R-:W-:Y:S02]  /*5370*/  UMOV UR49, 0x400 ;  /* 0x0000040000317882 */ /* 0x000fe40000000000 */
[----:B------:R-:W1:Y:S01]  /*5380*/  LDC R99, c[0x0][0x370] ;  /* 0x0000dc00ff637b82 */ /* 0x000e620000000800 */
[----:B------:R-:W-:Y:S01]  /*5390*/  ULEA UR49, UR37, UR49, 0x18 ;  /* 0x0000003125317291 */ /* 0x000fe2000f8ec0ff */
[C---:B------:R-:W-:Y:S01]  /*53a0*/  LOP3.LUT R3, R101.reuse, 0x80, RZ, 0xc0, !PT ;  /* 0x0000008065037812 */ /* 0x040fe200078ec0ff */
[C---:B------:R-:W-:Y:S01]  /*53b0*/  IMAD.SHL.U32 R4, R102.reuse, 0x400, RZ ;  /* 0x0000040066047824 */ /* 0x040fe200078e00ff */
[----:B------:R-:W-:Y:S01]  /*53c0*/  LOP3.LUT R100, R101, 0xb60, RZ, 0xc0, !PT ;  /* 0x00000b6065647812 */ /* 0x000fe200078ec0ff */
[----:B------:R-:W-:Y:S01]  /*53d0*/  UIADD3 UR4, UPT, UPT, UR49, 0x4200, URZ ;  /* 0x0000420031047890 */ /* 0x000fe2000fffe0ff */
[----:B------:R-:W-:Y:S01]  /*53e0*/  LOP3.LUT R2, R3, 0x10, R2, 0xf8, !PT ;  /* 0x0000001003027812 */ /* 0x000fe200078ef802 */
[----:B------:R-:W-:Y:S01]  /*53f0*/  IMAD.SHL.U32 R3, R102, 0x200000, RZ ;  /* 0x0020000066037824 */ /* 0x000fe200078e00ff */
[----:B------:R-:W2:Y:S01]  /*5400*/  LDC R42, c[0x0][0xb0c] ;  /* 0x0002c300ff2a7b82 */ /* 0x000ea20000000800 */
[----:B------:R-:W-:Y:S01]  /*5410*/  LOP3.LUT R100, R100, 0x400, R4, 0xf8, !PT ;  /* 0x0000040064647812 */ /* 0x000fe200078ef804 */
[----:B------:R-:W-:Y:S01]  /*5420*/  IMAD.MOV.U32 R45, RZ, RZ, RZ ;  /* 0x000000ffff2d7224 */ /* 0x000fe200078e00ff */
[----:B------:R-:W-:Y:S01]  /*5430*/  LOP3.LUT P0, RZ, R101, 0x80, RZ, 0xc0, !PT ;  /* 0x0000008065ff7812 */ /* 0x000fe2000780c0ff */
[----:B------:R-:W-:Y:S01]  /*5440*/  IMAD.MOV.U32 R112, RZ, RZ, RZ ;  /* 0x000000ffff707224 */ /* 0x000fe200078e00ff */
[----:B------:R-:W-:Y:S01]  /*5450*/  LOP3.LUT R3, R3, 0x200000, RZ, 0xc0, !PT ;  /* 0x0020000003037812 */ /* 0x000fe200078ec0ff */
[----:B------:R-:W-:Y:S01]  /*5460*/  IMAD.U32 R108, RZ, RZ, UR4 ;  /* 0x00000004ff6c7e24 */ /* 0x000fe2000f8e00ff */
[----:B------:R-:W-:Y:S01]  /*5470*/  LOP3.LUT R100, R100, R2, RZ, 0xfc, !PT ;  /* 0x0000000264647212 */ /* 0x000fe200078efcff */
[----:B------:R-:W3:Y:S01]  /*5480*/  LDC R97, c[0x0][0xb20] ;  /* 0x0002c800ff617b82 */ /* 0x000ee20000000800 */
[----:B------:R-:W4:Y:S01]  /*5490*/  LDS R0, [UR49+0x150] ;  /* 0x00015031ff007984 */ /* 0x000f220008000800 */
[----:B------:R-:W-:Y:S01]  /*54a0*/  LOP3.LUT R46, R3, 0x400000, R46, 0xf8, !PT ;  /* 0x00400000032e7812 */ /* 0x000fe200078ef82e */
[----:B------:R-:W1:Y:S01]  /*54b0*/  LDCU.64 UR52, c[0x0][0x348] ;  /* 0x00006900ff3477ac */ /* 0x000e620008000a00 */
[----:B------:R-:W-:-:S02]  /*54c0*/  P2R R2, PR, RZ, 0x1 ;  /* 0x00000001ff027803 */ /* 0x000fc40000000000 */
[----:B------:R-:W-:Y:S01]  /*54d0*/  LOP3.LUT R109, R109, 0x60, RZ, 0xc0, !PT ;  /* 0x000000606d6d7812 */ /* 0x000fe200078ec0ff */
[----:B------:R-:W1:Y:S01]  /*54e0*/  LDCU.64 UR38, c[0x0][0x888] ;  /* 0x00011100ff2677ac */ /* 0x000e620008000a00 */
[----:B------:R-:W1:Y:S01]  /*54f0*/  LDC R41, c[0x0][0xb30] ;  /* 0x0002cc00ff297b82 */ /* 0x000e620000000800 */
[----:B------:R-:W1:Y:S01]  /*5500*/  LDCU.64 UR44, c[0x0][0x890] ;  /* 0x00011200ff2c77ac */ /* 0x000e620008000a00 */
[----:B------:R-:W-:-:S06]  /*5510*/  UIADD3 UR48, UPT, UPT, UR49, 0x200, URZ ;  /* 0x0000020031307890 */ /* 0x000fcc000fffe0ff */
[----:B------:R-:W1:Y:S08]  /*5520*/  LDC.64 R92, c[0x0][0xb10] ;  /* 0x0002c400ff5c7b82 */ /* 0x000e700000000a00 */
[----:B------:R-:W1:Y:S08]  /*5530*/  LDC.64 R38, c[0x0][0xb18] ;  /* 0x0002c600ff267b82 */ /* 0x000e700000000a00 */
[----:B------:R-:W1:Y:S08]  /*5540*/  LDC.64 R36, c[0x0][0xb28] ;  /* 0x0002ca00ff247b82 */ /* 0x000e700000000a00 */
[----:B------:R-:W1:Y:S01]  /*5550*/  LDC.64 R90, c[0x0][0x8b0] ;  /* 0x00022c00ff5a7b82 */ /* 0x000e620000000a00 */
[----:B----4-:R-:W-:-:S07]  /*5560*/  IMAD.IADD R46, R0, 0x1, R46 ;  /* 0x00000001002e7824 */ /* 0x010fce00078e022e */
[----:B------:R-:W4:Y:S08]  /*5570*/  LDC.64 R88, c[0x0][0x8a8] ;  /* 0x00022a00ff587b82 */ /* 0x000f300000000a00 */
[----:B--23--:R-:W1:Y:S02]  /*5580*/  LDC R98, c[0x0][0x374] ;  /* 0x0000dd00ff627b82 */ /* 0x00ce640000000800 */
.L_x_143:
[----:B------:R-:W-:Y:S02]  /*5590*/  LEA R0, R112, UR49, 0x3 ;  /* 0x0000003170007c11 */ /* 0x000fe4000f8e18ff */
[----:B------:R-:W-:Y:S02]  /*55a0*/  SHF.L.U32 R2, R106, 0x1f, RZ ;  /* 0x0000001f6a027819 */ /* 0x000fe400000006ff */
[----:B------:R-:W-:Y:S02]  /*55b0*/  LEA R16, R112, UR49, 0x4 ;  /* 0x0000003170107c11 */ /* 0x000fe4000f8e20ff */
[----:B------:R-:W2:Y:S02]  /*55c0*/  SYNCS.PHASECHK.TRANS64.TRYWAIT P0, [R0+URZ+0xa0], R2 ;  /* 0x0000a002000075a7 */ /* 0x000ea400080011ff */
[----:B-12---:R-:W-:Y:S05]  /*55d0*/  @!P0 BRA `(.L_x_102) ;  /* 0x0000004c00cc8947 */ /* 0x006fea0003800000 */
.L_x_192:
[----:B------:R-:W3:Y:S01]  /*55e0*/  LDC.64 R10, c[0x0][0xb10] ;  /* 0x0002c400ff0a7b82 */ /* 0x000ee20000000a00 */
[----:B------:R-:W4:Y:S01]  /*55f0*/  LDS.128 R16, [R16+0x130] ;  /* 0x0001300010107984 */ /* 0x000f220000000c00 */
[----:B-1----:R-:W-:Y:S01]  /*5600*/  ISETP.NE.AND P1, PT, R41, 0x1, PT ;  /* 0x000000012900780c */ /* 0x002fe20003f25270 */
[----:B--2---:R-:W-:Y:S01]  /*5610*/  VIADD R0, R0, 0xb0 ;  /* 0x000000b000007836 */ /* 0x004fe20000000000 */
[----:B------:R-:W-:Y:S04]  /*5620*/  ISETP.GE.AND P0, PT, R40, 0x1, PT ;  /* 0x000000012800780c */ /* 0x000fe80003f06270 */
[----:B------:R-:W1:Y:S01]  /*5630*/  LDC.64 R8, c[0x0][0xb18] ;  /* 0x0002c600ff087b82 */ /* 0x000e620000000a00 */
[----:B------:R-:W-:Y:S01]  /*5640*/  PRMT R0, RZ, 0x654, R0 ;  /* 0x00000654ff007816 */ /* 0x000fe20000000000 */
[----:B------:R-:W-:Y:S01]  /*5650*/  @!PT LDS RZ, [RZ] ;  /* 0x00000000fffff984 */ /* 0x000fe20000000800 */
[----:B------:R-:W-:Y:S01]  /*5660*/  @!PT LDS RZ, [RZ] ;  /* 0x00000000fffff984 */ /* 0x000fe20000000800 */
[----:B------:R-:W-:Y:S01]  /*5670*/  @!PT LDS RZ, [RZ] ;  /* 0x00000000fffff984 */ /* 0x000fe20000000800 */
[----:B------:R-:W-:Y:S01]  /*5680*/  @!PT LDS RZ, [RZ] ;  /* 0x00000000fffff984 */ /* 0x000fe20000000800 */
[----:B------:R2:W-:Y:S06]  /*5690*/  MEMBAR.ALL.CTA ;  /* 0x0000000000007992 */ /* 0x0005ec0000008000 */
[----:B--2---:R-:W2:Y:S01]  /*56a0*/  FENCE.VIEW.ASYNC.S ;  /* 0x00000000000073c6 */ /* 0x004ea20000000000 */
[----:B------:R-:W1:Y:S08]  /*56b0*/  @!P1 LDC R12, c[0x0][0xb20] ;  /* 0x0002c800ff0c9b82 */ /* 0x000e700000000800 */
[----:B------:R-:W1:Y:S01]  /*56c0*/  @!P1 LDC R7, c[0x0][0xb0c] ;  /* 0x0002c300ff079b82 */ /* 0x000e620000000800 */
[----:B--2---:R2:W-:Y:S01]  /*56d0*/  SYNCS.ARRIVE.TRANS64.RED.A1T0 RZ, [R0+URZ], RZ ;  /* 0x000000ff00ff79a7 */ /* 0x0045e200081004ff */
[----:B----4-:R-:W-:Y:S04]  /*56e0*/  LOP3.LUT P4, RZ, R18, 0x1, RZ, 0xc0, !PT ;  /* 0x0000000112ff7812 */ /* 0x010fe8000788c0ff */
[----:B------:R-:W-:Y:S09]  /*56f0*/  P2R R110, PR, RZ, 0x10 ;  /* 0x00000010ff6e7803 */ /* 0x000ff20000000000 */
[----:B------:R-:W-:Y:S02]  /*5700*/  @P4 MOV R44, R16 ;  /* 0x00000010002c4202 */ /* 0x000fe40000000f00 */
[----:B------:R-:W-:Y:S01]  /*5710*/  @P4 LOP3.LUT R43, R17, 0xffff, RZ, 0xc0, !PT ;  /* 0x0000ffff112b4812 */ /* 0x000fe200078ec0ff */
[----:B--23--:R-:W-:Y:S06]  /*5720*/  @!P0 BRA `(.L_x_103) ;  /* 0x0000000000a48947 */ /* 0x00cfec0003800000 */
[----:B------:R-:W-:Y:S01]  /*5730*/  IMAD.HI.U32 R0, R98, R39, RZ ;  /* 0x0000002762007227 */ /* 0x000fe200078e00ff */
[----:B------:R-:W-:Y:S02]  /*5740*/  ISETP.NE.AND P0, PT, R38, 0x1, PT ;  /* 0x000000012600780c */ /* 0x000fe40003f05270 */
[----:B------:R-:W-:Y:S01]  /*5750*/  ISETP.NE.AND P2, PT, R40, 0x1, PT ;  /* 0x000000012800780c */ /* 0x000fe20003f45270 */
[----:B------:R-:W-:Y:S01]  /*5760*/  IMAD.HI.U32 R4, R99, R92, RZ ;  /* 0x0000005c63047227 */ /* 0x000fe200078e00ff */
[----:B------:R-:W-:Y:S02]  /*5770*/  SHF.R.U32.HI R0, RZ, R97, R0 ;  /* 0x00000061ff007219 */ /* 0x000fe40000011600 */
[----:B------:R-:W-:Y:S01]  /*5780*/  ISETP.NE.AND P3, PT, R42, 0x1, PT ;  /* 0x000000012a00780c */ /* 0x000fe20003f65270 */
[----:B------:R-:W-:Y:S01]  /*5790*/  IMAD.HI.U32 R6, R43, R39, RZ ;  /* 0x000000272b067227 */ /* 0x000fe200078e00ff */
[-C--:B------:R-:W-:Y:S02]  /*57a0*/  SHF.R.U32.HI R4, RZ, R93.reuse, R4 ;  /* 0x0000005dff047219 */ /* 0x080fe40000011604 */
[----:B------:R-:W-:Y:S01]  /*57b0*/  SEL R0, R98, R0, !P0 ;  /* 0x0000000062007207 */ /* 0x000fe20004000000 */
[----:B------:R-:W-:Y:S01]  /*57c0*/  IMAD.HI.U32 R5, R44, R92, RZ ;  /* 0x0000005c2c057227 */ /* 0x000fe200078e00ff */
[----:B------:R-:W-:Y:S03]  /*57d0*/  SEL R4, R99, R4, !P3 ;  /* 0x0000000463047207 */ /* 0x000fe60005800000 */
[-C--:B------:R-:W-:Y:S01]  /*57e0*/  IMAD.HI.U32 R3, R0, R36.reuse, RZ ;  /* 0x0000002400037227 */ /* 0x080fe200078e00ff */
[----:B------:R-:W-:Y:S03]  /*57f0*/  SHF.R.U32.HI R5, RZ, R93, R5 ;  /* 0x0000005dff057219 */ /* 0x000fe60000011605 */
[----:B------:R-:W-:Y:S01]  /*5800*/  IMAD.HI.U32 R2, R4, R36, RZ ;  /* 0x0000002404027227 */ /* 0x000fe200078e00ff */
[----:B------:R-:W-:Y:S02]  /*5810*/  @P2 SHF.R.U32.HI R0, RZ, R37, R3 ;  /* 0x00000025ff002219 */ /* 0x000fe40000011603 */
[----:B------:R-:W-:Y:S02]  /*5820*/  SHF.R.U32.HI R3, RZ, R97, R6 ;  /* 0x00000061ff037219 */ /* 0x000fe40000011606 */
[----:B------:R-:W-:Y:S01]  /*5830*/  @P2 SHF.R.U32.HI R4, RZ, R37, R2 ;  /* 0x00000025ff042219 */ /* 0x000fe20000011602 */
[----:B------:R-:W-:Y:S01]  /*5840*/  IMAD R0, R40, R0, RZ ;  /* 0x0000000028007224 */ /* 0x000fe200078e02ff */
[----:B------:R-:W-:Y:S02]  /*5850*/  SEL R3, R43, R3, !P0 ;  /* 0x000000032b037207 */ /* 0x000fe40004000000 */
[----:B------:R-:W-:Y:S01]  /*5860*/  SEL R2, R44, R5, !P3 ;  /* 0x000000052c027207 */ /* 0x000fe20005800000 */
[----:B------:R-:W-:Y:S01]  /*5870*/  IMAD R5, R40, R4, RZ ;  /* 0x0000000428057224 */ /* 0x000fe200078e02ff */
[C---:B------:R-:W-:Y:S01]  /*5880*/  ISETP.GE.AND P0, PT, R3.reuse, R0, PT ;  /* 0x000000000300720c */ /* 0x040fe20003f06270 */
[C---:B------:R-:W-:Y:S03]  /*5890*/  IMAD.HI.U32 R0, R3.reuse, R36, RZ ;  /* 0x0000002403007227 */ /* 0x040fe600078e00ff */
[C---:B------:R-:W-:Y:S02]  /*58a0*/  ISETP.GE.OR P0, PT, R2.reuse, R5, P0 ;  /* 0x000000050200720c */ /* 0x040fe40000706670 */
[----:B------:R-:W-:Y:S04]  /*58b0*/  SHF.R.U32.HI R0, RZ, R37, R0 ;  /* 0x00000025ff007219 */ /* 0x000fe80000011600 */
[C---:B------:R-:W-:Y:S05]  /*58c0*/  SEL R6, R3.reuse, R0, !P2 ;  /* 0x0000000003067207 */ /* 0x040fea0005000000 */
        /* <DEDUP_REMOVED lines=14> */
[----:B------:R-:W-:Y:S07]  /*59b0*/  IMAD R43, R3, R38, R43 ;  /* 0x00000026032b7224 */ /* 0x000fee00078e022b */
.L_x_103:
[----:B-1----:R-:W-:Y:S01]  /*59c0*/  @!P1 ISETP.NE.AND P0, PT, R8, 0x1, PT ;  /* 0x000000010800980c */ /* 0x002fe20003f05270 */
[----:B------:R-:W-:Y:S01]  /*59d0*/  @!P1 IMAD.HI.U32 R0, R44, R10, RZ ;  /* 0x0000000a2c009227 */ /* 0x000fe200078e00ff */
[----:B------:R-:W-:Y:S01]  /*59e0*/  @!P1 ISETP.NE.AND P2, PT, R7, 0x1, PT ;  /* 0x000000010700980c */ /* 0x000fe20003f45270 */
[----:B------:R-:W-:Y:S01]  /*59f0*/  ULOP3.LUT UP0, URZ, UR48, 0x90, URZ, 0xc0, !UPT ;  /* 0x0000009030ff7892 */ /* 0x000fe2000f80c0ff */
[----:B------:R-:W-:Y:S01]  /*5a00*/  R2UR UR42, R14 ;  /* 0x000000000e2a72ca */ /* 0x000fe200000e0000 */
[----:B------:R-:W-:Y:S01]  /*5a10*/  @!P1 IMAD.HI.U32 R2, R43, R9, RZ ;  /* 0x000000092b029227 */ /* 0x000fe200078e00ff */
[----:B------:R-:W-:Y:S02]  /*5a20*/  @!P1 SHF.R.U32.HI R0, RZ, R11, R0 ;  /* 0x0000000bff009219 */ /* 0x000fe40000011600 */
[----:B------:R-:W-:Y:S01]  /*5a30*/  R2UR UR41, R15 ;  /* 0x000000000f2972ca */ /* 0x000fe200000e0000 */
[----:B------:R-:W-:Y:S01]  /*5a40*/  VIADD R112, R112, 0x1 ;  /* 0x0000000170707836 */ /* 0x000fe20000000000 */
[----:B------:R-:W-:Y:S02]  /*5a50*/  @!P1 SHF.R.U32.HI R2, RZ, R12, R2 ;  /* 0x0000000cff029219 */ /* 0x000fe40000011602 */
[----:B------:R-:W-:Y:S02]  /*5a60*/  @!P1 SEL R3, R44, R0, !P2 ;  /* 0x000000002c039207 */ /* 0x000fe40005000000 */
[----:B------:R-:W-:Y:S02]  /*5a70*/  @!P1 SEL R2, R43, R2, !P0 ;  /* 0x000000022b029207 */ /* 0x000fe40004000000 */
[----:B------:R-:W-:Y:S01]  /*5a80*/  @P4 SHF.R.U32.HI R103, RZ, 0x10, R17 ;  /* 0x00000010ff674819 */ /* 0x000fe20000011611 */
[----:B------:R-:W-:Y:S02]  /*5a90*/  USHF.L.U32 UR42, UR42, 0x6, URZ ;  /* 0x000000062a2a7899 */ /* 0x000fe400080006ff */
[----:B------:R-:W-:Y:S02]  /*5aa0*/  @!P1 IMAD.IADD R0, R2, 0x1, -R3 ;  /* 0x0000000102009824 */ /* 0x000fe400078e0a03 */
[----:B------:R-:W-:Y:S01]  /*5ab0*/  @!P1 IMAD.IADD R2, R3, 0x1, -R2 ;  /* 0x0000000103029824 */ /* 0x000fe200078e0a02 */
[----:B------:R-:W-:Y:S01]  /*5ac0*/  USHF.L.U32 UR41, UR41, 0x8, URZ ;  /* 0x0000000829297899 */ /* 0x000fe200080006ff */
[----:B------:R-:W-:Y:S02]  /*5ad0*/  @!P1 IMAD R44, R0, R7, R44 ;  /* 0x00000007002c9224 */ /* 0x000fe400078e022c */
[----:B------:R-:W-:Y:S01]  /*5ae0*/  @!P1 IMAD R43, R2, R8, R43 ;  /* 0x00000008022b9224 */ /* 0x000fe200078e022b */
[----:B------:R-:W-:Y:S08]  /*5af0*/  BRA.U !UP0, `(.L_x_104) ;  /* 0x0000000108407547 */ /* 0x000ff0000b800000 */
[----:B------:R-:W1:Y:S01]  /*5b00*/  LDCU.64 UR8, c[0x4][0x88] ;  /* 0x01001100ff0877ac */ /* 0x000e620008000a00 */
[----:B------:R-:W-:Y:S01]  /*5b10*/  MOV R3, 0x0 ;  /* 0x0000000000037802 */ /* 0x000fe20000000f00 */
[----:B------:R-:W-:Y:S02]  /*5b20*/  HFMA2 R12, -RZ, RZ, 0, 5.9604644775390625e-08 ;  /* 0x00000001ff0c7431 */ /* 0x000fe400000001ff */
[----:B------:R-:W-:Y:S02]  /*5b30*/  IMAD.MOV.U32 R8, RZ, RZ, 0x70 ;  /* 0x00000070ff087424 */ /* 0x000fe400078e00ff */
[----:B------:R-:W-:Y:S01]  /*5b40*/  IMAD.MOV.U32 R13, RZ, RZ, RZ ;  /* 0x000000ffff0d7224 */ /* 0x000fe200078e00ff */
[----:B------:R-:W2:Y:S01]  /*5b50*/  LDCU.64 UR6, c[0x4][0x90] ;  /* 0x01001200ff0677ac */ /* 0x000ea20008000a00 */
[----:B------:R-:W3:Y:S01]  /*5b60*/  LDC.64 R2, c[0x4][R3] ;  /* 0x0100000003027b82 */ /* 0x000ee20000000a00 */
[----:B------:R-:W4:Y:S01]  /*5b70*/  LDCU.64 UR4, c[0x4][0x8] ;  /* 0x01000100ff0477ac */ /* 0x000f220008000a00 */
[----:B-1----:R-:W-:Y:S01]  /*5b80*/  MOV R5, UR9 ;  /* 0x0000000900057c02 */ /* 0x002fe20008000f00 */
[----:B------:R-:W-:Y:S01]  /*5b90*/  IMAD.U32 R4, RZ, RZ, UR8 ;  /* 0x00000008ff047e24 */ /* 0x000fe2000f8e00ff */
[----:B--2---:R-:W-:Y:S01]  /*5ba0*/  MOV R7, UR7 ;  /* 0x0000000700077c02 */ /* 0x004fe20008000f00 */
[----:B------:R-:W-:Y:S01]  /*5bb0*/  IMAD.U32 R6, RZ, RZ, UR6 ;  /* 0x00000006ff067e24 */ /* 0x000fe2000f8e00ff */
[----:B----4-:R-:W-:Y:S01]  /*5bc0*/  MOV R11, UR5 ;  /* 0x00000005000b7c02 */ /* 0x010fe20008000f00 */
[----:B------:R-:W-:Y:S02]  /*5bd0*/  IMAD.U32 R10, RZ, RZ, UR4 ;  /* 0x00000004ff0a7e24 */ /* 0x000fe4000f8e00ff */
[----:B------:R-:W-:Y:S07]  /*5be0*/  LEPC R20, `(.L_x_104) ;  /* 0x000000001014794e */ /* 0x000fee0000000000 */
[----:B---3-5:R-:W-:Y:S05]  /*5bf0*/  CALL.ABS.NOINC R2 ;  /* 0x0000000002007343 */ /* 0x028fea0003c00000 */
.L_x_104:
[----:B------:R-:W-:Y:S01]  /*5c00*/  LOP3.LUT P0, RZ, R108, 0x90, RZ, 0xc0, !PT ;  /* 0x000000906cff7812 */ /* 0x000fe2000780c0ff */
[----:B------:R-:W-:Y:S11]  /*5c10*/  BSSY.RECONVERGENT B6, `(.L_x_105) ;  /* 0x0000013000067945 */ /* 0x000ff60003800200 */
[----:B------:R-:W-:Y:S01]  /*5c20*/  @!UPT UIADD3 URZ, UPT, UPT, URZ, URZ, URZ ;  /* 0x000000fffffff290 */ /* 0x000fe2000fffe0ff */
[----:B------:R-:W-:Y:S05]  /*5c30*/  @!P0 BRA `(.L_x_106) ;  /* 0x0000000000408947 */ /* 0x000fea0003800000 */
        /* <DEDUP_REMOVED lines=16> */
.L_x_106:
[----:B------:R-:W-:Y:S05]  /*5d40*/  BSYNC.RECONVERGENT B6 ;  /* 0x0000000000067941 */ /* 0x000fea0003800200 */
.L_x_105:
[----:B------:R-:W-:Y:S01]  /*5d50*/  ISETP.NE.U32.AND P4, PT, R90, RZ, PT ;  /* 0x000000ff5a00720c */ /* 0x000fe20003f85070 */
[----:B------:R-:W-:Y:S01]  /*5d60*/  UISETP.NE.AND UP2, UPT, UR50, URZ, UPT ;  /* 0x000000ff3200728c */ /* 0x000fe2000bf45270 */
[----:B------:R-:W-:Y:S01]  /*5d70*/  ISETP.NE.U32.AND P3, PT, RZ, UR38, PT ;  /* 0x00000026ff007c0c */ /* 0x000fe2000bf65070 */
[----:B------:R-:W-:Y:S01]  /*5d80*/  UISETP.NE.U32.AND UP1, UPT, UR44, URZ, UPT ;  /* 0x000000ff2c00728c */ /* 0x000fe2000bf25070 */
[----:B------:R-:W-:Y:S01]  /*5d90*/  ISETP.NE.AND.EX P4, PT, R91, RZ, PT, P4 ;  /* 0x000000ff5b00720c */ /* 0x000fe20003f85340 */
[----:B------:R-:W-:Y:S01]  /*5da0*/  UPLOP3.LUT UP0, UPT, UPT, UPT, UPT, 0x40, 0x4 ;  /* 0x000000000004789c */ /* 0x000fe20003f0e870 */
[----:B------:R-:W-:Y:S01]  /*5db0*/  ISETP.NE.AND.EX P3, PT, RZ, UR39, PT, P3 ;  /* 0x00000027ff007c0c */ /* 0x000fe2000bf65330 */
[----:B------:R-:W-:Y:S01]  /*5dc0*/  UISETP.NE.AND.EX UP1, UPT, UR45, URZ, UPT, UP1 ;  /* 0x000000ff2d00728c */ /* 0x000fe2000bf25310 */
[----:B------:R-:W-:Y:S04]  /*5dd0*/  PLOP3.LUT P1, PT, PT, PT, UP2, 0x80, 0x8 ;  /* 0x000000000008781c */ /* 0x000fe80003f2f028 */
[----:B------:R-:W-:Y:S06]  /*5de0*/  @UP2 UPLOP3.LUT UP0, UPT, UPT, UPT, UP1, 0x80, 0x8 ;  /* 0x000000000008289c */ /* 0x000fec0003f0f010 */
[----:B------:R-:W-:Y:S01]  /*5df0*/  PLOP3.LUT P0, PT, PT, PT, UP0, 0x80, 0x8 ;  /* 0x000000000008781c */ /* 0x000fe20003f0f008 */
[----:B------:R-:W-:Y:S01]  /*5e00*/  @!UPT UIADD3 URZ, UPT, UPT, URZ, URZ, URZ ;  /* 0x000000fffffff290 */ /* 0x000fe2000fffe0ff */
[----:B------:R-:W-:Y:S11]  /*5e10*/  BRA.U !UP1, `(.L_x_107) ;  /* 0x0000000109387547 */ /* 0x000ff6000b800000 */
[----:B------:R-:W-:Y:S01]  /*5e20*/  UISETP.NE.U32.AND UP0, UPT, UR38, URZ, UPT ;  /* 0x000000ff2600728c */ /* 0x000fe2000bf05070 */
[----:B------:R-:W-:Y:S02]  /*5e30*/  HFMA2 R0, -RZ, RZ, 0, 5.9604644775390625e-08 ;  /* 0x00000001ff007431 */ /* 0x000fe400000001ff */
[----:B------:R-:W-:Y:S01]  /*5e40*/  IMAD.MOV.U32 R96, RZ, RZ, 0x1 ;  /* 0x00000001ff607424 */ /* 0x000fe200078e00ff */
[----:B------:R-:W-:Y:S06]  /*5e50*/  UISETP.NE.AND.EX UP0, UPT, UR39, URZ, UPT, UP0 ;  /* 0x000000ff2700728c */ /* 0x000fec000bf05300 */
[----:B------:R-:W-:Y:S05]  /*5e60*/  PLOP3.LUT P2, PT, PT, PT, UP0, 0x80, 0x8 ;  /* 0x000000000008781c */ /* 0x000fea0003f4f008 */
[----:B------:R-:W1:Y:S01]  /*5e70*/  @UP0 LDCU.64 UR6, c[0x0][0x888] ;  /* 0x00011100ff0607ac */ /* 0x000e620008000a00 */
[----:B------:R-:W-:Y:S07]  /*5e80*/  @UP0 UIMAD UR4, UR36, UR44, URZ ;  /* 0x0000002c240402a4 */ /* 0x000fee000f8e02ff */
[----:B------:R-:W-:Y:S01]  /*5e90*/  @!P2 PRMT R96, R0, 0x7610, R96 ;  /* 0x000076100060a816 */ /* 0x000fe20000000060 */
[----:B-1----:R-:W-:Y:S03]  /*5ea0*/  @UP0 UIMAD.WIDE UR6, UR4, 0x4, UR6 ;  /* 0x00000004040608a5 */ /* 0x002fe6000f8e0206 */
[----:B------:R-:W1:Y:S03]  /*5eb0*/  @!UP0 LDCU UR4, c[0x0][0x880] ;  /* 0x00011000ff0487ac */ /* 0x000e660008000800 */
[----:B------:R-:W-:Y:S01]  /*5ec0*/  IMAD.U32 R2, RZ, RZ, UR6 ;  /* 0x00000006ff027e24 */ /* 0x000fe2000f8e00ff */
[----:B------:R-:W-:Y:S05]  /*5ed0*/  MOV R3, UR7 ;  /* 0x0000000700037c02 */ /* 0x000fea0008000f00 */
[----:B-----5:R2:W5:Y:S02]  /*5ee0*/  @P2 LDG.E R49, desc[UR46][R2.64] ;  /* 0x0000002e02312981 */ /* 0x020564000c1e1900 */
[----:B-12---:R-:W-:Y:S02]  /*5ef0*/  @!P2 IMAD.U32 R49, RZ, RZ, UR4 ;  /* 0x00000004ff31ae24 */ /* 0x006fe4000f8e00ff */
.L_x_107:
[----:B------:R-:W-:Y:S05]  /*5f00*/  @!P4 BRA `(.L_x_108) ;  /* 0x000000000020c947 */ /* 0x000fea0003800000 */
[----:B------:R-:W-:Y:S04]  /*5f10*/  ISETP.NE.U32.AND P2, PT, R88, RZ, PT ;  /* 0x000000ff5800720c */ /* 0x000fe80003f45070 */
[----:B------:R-:W-:Y:S11]  /*5f20*/  ISETP.NE.AND.EX P2, PT, R89, RZ, PT, P2 ;  /* 0x000000ff5900720c */ /* 0x000ff60003f45320 */
[----:B------:R-:W-:Y:S02]  /*5f30*/  @!UPT UIADD3 URZ, UPT, UPT, URZ, URZ, URZ ;  /* 0x000000fffffff290 */ /* 0x000fe4000fffe0ff */
[----:B------:R-:W1:Y:S01]  /*5f40*/  @P2 LDC.64 R2, c[0x0][0x8a8] ;  /* 0x00022a00ff022b82 */ /* 0x000e620000000a00 */
[----:B------:R-:W-:Y:S04]  /*5f50*/  @P2 IMAD R0, R90, UR36, RZ ;  /* 0x000000245a002c24 */ /* 0x000fe8000f8e02ff */
[----:B-1----:R-:W-:Y:S05]  /*5f60*/  @P2 IMAD.WIDE R2, R0, 0x4, R2 ;  /* 0x0000000400022825 */ /* 0x002fea00078e0202 */
[----:B-----5:R1:W5:Y:S02]  /*5f70*/  @P2 LDG.E R47, desc[UR46][R2.64] ;  /* 0x0000002e022f2981 */ /* 0x020364000c1e1900 */
[----:B-1----:R-:W2:Y:S02]  /*5f80*/  @!P2 LDC R47, c[0x0][0x8a0] ;  /* 0x00022800ff2fab82 */ /* 0x002ea40000000800 */
.L_x_108:
[----:B-----5:R-:W-:Y:S01]  /*5f90*/  FSETP.NEU.AND P2, PT, R49, RZ, PT ;  /* 0x000000ff3100720b */ /* 0x020fe20003f4d000 */
[----:B------:R-:W-:Y:S01]  /*5fa0*/  BSSY B1, `(.L_x_109) ;  /* 0x0000042000017945 */ /* 0x000fe20003800000 */
[----:B------:R-:W-:Y:S01]  /*5fb0*/  SEL R2, RZ, 0xffffffff, P3 ;  /* 0xffffffffff027807 */ /* 0x000fe20001800000 */
[----:B------:R-:W-:Y:S01]  /*5fc0*/  IMAD.MOV.U32 R114, RZ, RZ, 0x1 ;  /* 0x00000001ff727424 */ /* 0x000fe200078e00ff */
[----:B------:R-:W-:Y:S01]  /*5fd0*/  LOP3.LUT P3, RZ, R96, 0xff, RZ, 0xc0, !PT ;  /* 0x000000ff60ff7812 */ /* 0x000fe2000786c0ff */
[----:B------:R-:W-:Y:S01]  /*5fe0*/  IMAD R48, R45, 0x80, R46 ;  /* 0x000000802d307824 */ /* 0x000fe200078e022e */
[----:B------:R-:W-:Y:S02]  /*5ff0*/  @P1 SEL R0, RZ, 0xffffffff, P2 ;  /* 0xffffffffff001807 */ /* 0x000fe40001000000 */
[----:B------:R-:W-:Y:S02]  /*6000*/  CS2R R86, SRZ ;  /* 0x0000000000567805 */ /* 0x000fe4000001ff00 */
[----:B------:R-:W-:Y:S02]  /*6010*/  LEA R3, R105, UR49, 0x3 ;  /* 0x0000003169037c11 */ /* 0x000fe4000f8e18ff */
[----:B------:R-:W-:Y:S02]  /*6020*/  CS2R R84, SRZ ;  /* 0x0000000000547805 */ /* 0x000fe4000001ff00 */
[----:B------:R-:W-:Y:S02]  /*6030*/  @P0 SEL R0, R2, R0, !P3 ;  /* 0x0000000002000207 */ /* 0x000fe40005800000 */
[----:B------:R-:W-:Y:S02]  /*6040*/  CS2R R82, SRZ ;  /* 0x0000000000527805 */ /* 0x000fe4000001ff00 */
[----:B------:R-:W-:Y:S02]  /*6050*/  LEA R111, R45, UR49, 0x3 ;  /* 0x000000312d6f7c11 */ /* 0x000fe4000f8e18ff */
[----:B------:R-:W-:Y:S02]  /*6060*/  CS2R R80, SRZ ;  /* 0x0000000000507805 */ /* 0x000fe4000001ff00 */
[----:B------:R-:W-:Y:S02]  /*6070*/  @P1 LOP3.LUT R0, R0, 0x1, RZ, 0xc0, !PT ;  /* 0x0000000100001812 */ /* 0x000fe400078ec0ff */
[----:B------:R-:W-:Y:S02]  /*6080*/  SHF.L.U32 R4, R107, 0x1f, RZ ;  /* 0x0000001f6b047819 */ /* 0x000fe400000006ff */
[----:B------:R-:W-:Y:S04]  /*6090*/  ISETP.NE.U32.OR P5, PT, R0, 0x1, !P1 ;  /* 0x000000010000780c */ /* 0x000fe80004fa5470 */
[----:B------:R-:W-:Y:S09]  /*60a0*/  P2R R117, PR, RZ, 0x20 ;  /* 0x00000020ff757803 */ /* 0x000ff20000000000 */
[----:B------:R-:W-:Y:S04]  /*60b0*/  @P5 SHF.L.U32 R0, R104, 0x1f, RZ ;  /* 0x0000001f68005819 */ /* 0x000fe800000006ff */
[----:B------:R1:W3:Y:S01]  /*60c0*/  @P5 SYNCS.PHASECHK.TRANS64.TRYWAIT P1, [R3+URZ+0x50], R0 ;  /* 0x00005000030055a7 */ /* 0x0002e200080211ff */
[----:B------:R4:W2:Y:S01]  /*60d0*/  SYNCS.PHASECHK.TRANS64.TRYWAIT P0, [R111+URZ+0xc0], R4 ;  /* 0x0000c0046f0075a7 */ /* 0x0008a200080011ff */
[----:B-1----:R-:W-:Y:S02]  /*60e0*/  SEL R0, RZ, 0xffffffff, P2 ;  /* 0xffffffffff007807 */ /* 0x002fe40001000000 */
[----:B------:R-:W-:Y:S11]  /*60f0*/  PLOP3.LUT P2, PT, PT, PT, UP1, 0x80, 0x8 ;  /* 0x000000000008781c */ /* 0x000ff60003f4f018 */
[----:B------:R-:W-:Y:S02]  /*6100*/  @!UPT UIADD3 URZ, UPT, UPT, URZ, URZ, URZ ;  /* 0x000000fffffff290 */ /* 0x000fe4000fffe0ff */
[----:B------:R-:W-:Y:S04]  /*6110*/  @P2 SEL R0, R2, R0, !P3 ;  /* 0x0000000002002207 */ /* 0x000fe80005800000 */
[----:B------:R-:W-:Y:S04]  /*6120*/  LOP3.LUT R0, R0, 0x1, RZ, 0xc0, !PT ;  /* 0x0000000100007812 */ /* 0x000fe800078ec0ff */
[----:B------:R-:W-:Y:S04]  /*6130*/  ISETP.NE.U32.AND P4, PT, R0, 0x1, PT ;  /* 0x000000010000780c */ /* 0x000fe80003f85070 */
[----:B------:R-:W-:Y:S02]  /*6140*/  P2R R115, PR, RZ, 0x10 ;  /* 0x00000010ff737803 */ /* 0x000fe40000000000 */
[----:B---3--:R-:W-:Y:S01]  /*6150*/  @P5 SEL R114, RZ, 0x1, !P1 ;  /* 0x00000001ff725807 */ /* 0x008fe20004800000 */
[----:B--2-4-:R-:W-:Y:S06]  /*6160*/  @!P5 BRA `(.L_x_110) ;  /* 0x000000000094d947 */ /* 0x014fec0003800000 */
[----:B------:R-:W-:Y:S01]  /*6170*/  @P4 IMAD R5, R105, 0x1000, R100 ;  /* 0x0000100069054824 */ /* 0x000fe200078e0264 */
[----:B------:R-:W-:Y:S01]  /*6180*/  LOP3.LUT P5, RZ, R101, 0x80, RZ, 0xc0, !PT ;  /* 0x0000008065ff7812 */ /* 0x000fe200078ac0ff */
[----:B------:R-:W-:Y:S01]  /*6190*/  BSSY B0, `(.L_x_111) ;  /* 0x0000010000007945 */ /* 0x000fe20003800000 */
[----:B------:R-:W-:Y:S01]  /*61a0*/  ISETP.NE.AND P2, PT, R114, RZ, PT ;  /* 0x000000ff7200720c */ /* 0x000fe20003f45270 */
[----:B------:R-:W-:Y:S01]  /*61b0*/  @P4 VIADD R2, R5, UR49 ;  /* 0x0000003105024c36 */ /* 0x000fe20008000000 */
[----:B------:R-:W-:Y:S02]  /*61c0*/  PLOP3.LUT P1, PT, PT, PT, PT, 0x8, 0x80 ;  /* 0x000000000080781c */ /* 0x000fe40003f2e170 */
[----:B------:R-:W-:Y:S02]  /*61d0*/  CS2R R82, SRZ ;  /* 0x0000000000527805 */ /* 0x000fe4000001ff00 */
[----:B------:R-:W-:Y:S01]  /*61e0*/  @P4 PLOP3.LUT P1, PT, P5, PT, PT, 0x80, 0x8 ;  /* 0x000000000008481c */ /* 0x000fe20002f2f070 */
[C---:B------:R-:W-:Y:S01]  /*61f0*/  @P4 VIADD R0, R2.reuse, 0x200 ;  /* 0x0000020002004836 */ /* 0x040fe20000000000 */
[----:B------:R-:W-:Y:S01]  /*6200*/  CS2R R80, SRZ ;  /* 0x0000000000507805 */ /* 0x000fe2000001ff00 */
[----:B------:R-:W-:Y:S01]  /*6210*/  @P4 VIADD R2, R2, 0x210 ;  /* 0x0000021002024836 */ /* 0x000fe20000000000 */
[----:B------:R-:W-:Y:S02]  /*6220*/  CS2R R86, SRZ ;  /* 0x0000000000567805 */ /* 0x000fe4000001ff00 */
[----:B------:R-:W-:Y:S07]  /*6230*/  CS2R R84, SRZ ;  /* 0x0000000000547805 */ /* 0x000fee000001ff00 */
[----:B------:R-:W-:Y:S01]  /*6240*/  @P1 VIADD R2, R0, 0xfffffff0 ;  /* 0xfffffff000021836 */ /* 0x000fe20000000000 */
[----:B------:R-:W-:Y:S06]  /*6250*/  @P2 BRA `(.L_x_112) ;  /* 0x00000000000c2947 */ /* 0x000fec0003800000 */
[----:B------:R-:W-:Y:S04]  /*6260*/  SHF.L.U32 R0, R104, 0x1f, RZ ;  /* 0x0000001f68007819 */ /* 0x000fe800000006ff */
[----:B------:R-:W1:Y:S02]  /*6270*/  SYNCS.PHASECHK.TRANS64.TRYWAIT P1, [R3+URZ+0x50], R0 ;  /* 0x00005000030075a7 */ /* 0x000e6400080211ff */
[----:B-1----:R-:W-:Y:S05]  /*6280*/  @!P1 BRA `(.L_x_113) ;  /* 0x0000004000b49947 */ /* 0x002fea0003800000 */
.L_x_112:
[----:B------:R-:W-:Y:S05]  /*6290*/  BSYNC B0 ;  /* 0x0000000000007941 */ /* 0x000fea0003800000 */
.L_x_111:
[----:B------:R-:W-:Y:S01]  /*62a0*/  ISETP.NE.AND P1, PT, R115, RZ, PT ;  /* 0x000000ff7300720c */ /* 0x000fe20003f25270 */
[----:B-1----:R-:W-:Y:S02]  /*62b0*/  VIADD R3, R3, 0x70 ;  /* 0x0000007003037836 */ /* 0x002fe40000000000 */
[----:B------:R-:W-:Y:S02]  /*62c0*/  IMAD.U32 R0, RZ, RZ, UR37 ;  /* 0x00000025ff007e24 */ /* 0x000fe4000f8e00ff */
[----:B------:R-:W-:Y:S03]  /*62d0*/  VIADD R105, R105, 0x1 ;  /* 0x0000000169697836 */ /* 0x000fe60000000000 */
[----:B------:R-:W-:Y:S05]  /*62e0*/  PRMT R0, R0, 0x654, R3 ;  /* 0x0000065400007816 */ /* 0x000fea0000000003 */
[----:B------:R1:W2:Y:S04]  /*62f0*/  @P1 LDS.128 R80, [R5+UR49+0x200] ;  /* 0x0002003105501984 */ /* 0x0002a80008000c00 */
[----:B------:R1:W3:Y:S01]  /*6300*/  @P1 LDS.128 R84, [R2] ;  /* 0x0000000002541984 */ /* 0x0002e20000000c00 */
[C---:B------:R-:W-:Y:S01]  /*6310*/  ISETP.NE.AND P1, PT, R105.reuse, 0x4, PT ;  /* 0x000000046900780c */ /* 0x040fe20003f25270 */
[----:B------:R-:W-:Y:S01]  /*6320*/  @!PT LDS RZ, [RZ] ;  /* 0x00000000fffff984 */ /* 0x000fe20000000800 */
[----:B------:R-:W-:Y:S01]  /*6330*/  @!PT LDS RZ, [RZ] ;  /* 0x00000000fffff984 */ /* 0x000fe20000000800 */
[----:B------:R-:W-:Y:S01]  /*6340*/  @!PT LDS RZ, [RZ] ;  /* 0x00000000fffff984 */ /* 0x000fe20000000800 */
[----:B------:R-:W-:Y:S01]  /*6350*/  @!PT LDS RZ, [RZ] ;  /* 0x00000000fffff984 */ /* 0x000fe20000000800 */
[----:B------:R4:W-:Y:S06]  /*6360*/  MEMBAR.ALL.CTA ;  /* 0x0000000000007992 */ /* 0x0009ec0000008000 */
[----:B----4-:R-:W4:Y:S01]  /*6370*/  FENCE.VIEW.ASYNC.S ;  /* 0x00000000000073c6 */ /* 0x010f220000000000 */
[----:B------:R-:W-:Y:S01]  /*6380*/  SEL R105, R105, RZ, P1 ;  /* 0x000000ff69697207 */ /* 0x000fe20000800000 */
[----:B----4-:R4:W-:Y:S02]  /*6390*/  SYNCS.ARRIVE.TRANS64.RED.A1T0 RZ, [R0+URZ], RZ ;  /* 0x000000ff00ff79a7 */ /* 0x0109e400081004ff */
[----:B----4-:R-:W-:Y:S04]  /*63a0*/  SEL R0, RZ, 0x1, P1 ;  /* 0x00000001ff007807 */ /* 0x010fe80000800000 */
[----:B-12---:R-:W-:Y:S02]  /*63b0*/  LOP3.LUT R104, R104, R0, RZ, 0x3c, !PT ;  /* 0x0000000068687212 */ /* 0x006fe400078e3cff */
.L_x_110:
[----:B------:R-:W-:Y:S05]  /*63c0*/  BSYNC B1 ;  /* 0x0000000000017941 */ /* 0x000fea0003800000 */
.L_x_109:
[----:B------:R-:W-:Y:S04]  /*63d0*/  SHF.R.U32.HI R0, RZ, 0x15, R48 ;  /* 0x00000015ff007819 */ /* 0x000fe80000011630 */
[----:B------:R-:W-:Y:S01]  /*63e0*/  LOP3.LUT P1, RZ, R0, 0x3, R102, 0x48, !PT ;  /* 0x0000000300ff7812 */ /* 0x000fe20007824866 */
[----:B------:R-:W-:Y:S01]  /*63f0*/  @!UPT UIADD3 URZ, UPT, UPT, URZ, URZ, URZ ;  /* 0x000000fffffff290 */ /* 0x000fe2000fffe0ff */
[----:B------:R-:W-:Y:S11]  /*6400*/  @P0 BRA `(.L_x_114) ;  /* 0x0000000000080947 */ /* 0x000ff60003800000 */
[----:B------:R-:W1:Y:S02]  /*6410*/  SYNCS.PHASECHK.TRANS64.TRYWAIT P0, [R111+URZ+0xc0], R4 ;  /* 0x0000c0046f0075a7 */ /* 0x000e6400080011ff */
[----:B-1----:R-:W-:Y:S05]  /*6420*/  @!P0 BRA `(.L_x_115) ;  /* 0x0000004000608947 */ /* 0x002fea0003800000 */
.L_x_114:
[----:B------:R-:W-:Y:S05]  /*6430*/  @!P1 BRA `(.L_x_116) ;  /* 0x0000000000409947 */ /* 0x000fea0003800000 */
[----:B------:R-:W2:Y:S01]  /*6440*/  LDCU.64 UR8, c[0x4][0x78] ;  /* 0x01000f00ff0877ac */ /* 0x000ea20008000a00 */
[----:B------:R-:W-:Y:S01]  /*6450*/  MOV R3, 0x0 ;  /* 0x0000000000037802 */ /* 0x000fe20000000f00 */
[----:B------:R-:W-:Y:S02]  /*6460*/  HFMA2 R12, -RZ, RZ, 0, 5.9604644775390625e-08 ;  /* 0x00000001ff0c7431 */ /* 0x000fe400000001ff */
[----:B------:R-:W-:Y:S02]  /*6470*/  IMAD.MOV.U32 R8, RZ, RZ, 0x192 ;  /* 0x00000192ff087424 */ /* 0x000fe400078e00ff */
[----:B------:R-:W-:Y:S01]  /*6480*/  IMAD.MOV.U32 R13, RZ, RZ, RZ ;  /* 0x000000ffff0d7224 */ /* 0x000fe200078e00ff */
[----:B------:R-:W4:Y:S01]  /*6490*/  LDCU.64 UR6, c[0x4][0x80] ;  /* 0x01001000ff0677ac */ /* 0x000f220008000a00 */
[----:B------:R-:W3:Y:S01]  /*64a0*/  LDC.64 R2, c[0x4][R3] ;  /* 0x0100000003027b82 */ /* 0x000ee20000000a00 */
[----:B------:R-:W5:Y:S01]  /*64b0*/  LDCU.64 UR4, c[0x4][0x18] ;  /* 0x01000300ff0477ac */ /* 0x000f620008000a00 */
[----:B--2---:R-:W-:Y:S01]  /*64c0*/  MOV R5, UR9 ;  /* 0x0000000900057c02 */ /* 0x004fe20008000f00 */
[----:B-1----:R-:W-:Y:S01]  /*64d0*/  IMAD.U32 R4, RZ, RZ, UR8 ;  /* 0x00000008ff047e24 */ /* 0x002fe2000f8e00ff */
[----:B----4-:R-:W-:Y:S01]  /*64e0*/  MOV R7, UR7 ;  /* 0x0000000700077c02 */ /* 0x010fe20008000f00 */
[----:B------:R-:W-:Y:S01]  /*64f0*/  IMAD.U32 R6, RZ, RZ, UR6 ;  /* 0x00000006ff067e24 */ /* 0x000fe2000f8e00ff */
[----:B-----5:R-:W-:Y:S01]  /*6500*/  MOV R11, UR5 ;  /* 0x00000005000b7c02 */ /* 0x020fe20008000f00 */
[----:B------:R-:W-:Y:S02]  /*6510*/  IMAD.U32 R10, RZ, RZ, UR4 ;  /* 0x00000004ff0a7e24 */ /* 0x000fe4000f8e00ff */
[----:B------:R-:W-:Y:S07]  /*6520*/  LEPC R20, `(.L_x_116) ;  /* 0x000000001014794e */ /* 0x000fee0000000000 */
[----:B---3--:R-:W-:Y:S05]  /*6530*/  CALL.ABS.NOINC R2 ;  /* 0x0000000002007343 */ /* 0x008fea0003c00000 */
.L_x_116:
[----:B-1----:R-:W-:Y:S01]  /*6540*/  F2FP.F16.E4M3.UNPACK_B R4, R81 ;  /* 0x00000051ff04723e */ /* 0x002fe200020006ff */
[----:B------:R-:W-:Y:S05]  /*6550*/  WARPSYNC.ALL ;  /* 0x0000000000007948 */ /* 0x000fea0003800000 */
[----:B------:R-:W-:Y:S01]  /*6560*/  R2UR UR4, R48 ;  /* 0x00000000300472ca */ /* 0x000fe200000e0000 */
[--C-:B------:R-:W-:Y:S01]  /*6570*/  HADD2.F32 R53, -RZ, R4.reuse.H0_H0 ;  /* 0x20000004ff357230 */ /* 0x100fe20000004100 */
[-C--:B------:R-:W-:Y:S01]  /*6580*/  F2FP.F16.E4M3.UNPACK_B R3, R80.reuse ;  /* 0x00000050ff03723e */ /* 0x080fe200020006ff */
[----:B------:R-:W-:Y:S01]  /*6590*/  HADD2.F32 R54, -RZ, R4.H1_H1 ;  /* 0x30000004ff367230 */ /* 0x000fe20000004100 */
[----:B------:R-:W-:Y:S01]  /*65a0*/  F2FP.F16.E4M3.UNPACK_B R0, R80.H1 ;  /* 0x00000050ff00723e */ /* 0x000fe200030006ff */
[----:B------:R-:W-:Y:S01]  /*65b0*/  BSSY.RECONVERGENT B0, `(.L_x_117) ;  /* 0x000009e000007945 */ /* 0x000fe20003800200 */
[----:B------:R-:W-:Y:S01]  /*65c0*/  F2FP.F16.E4M3.UNPACK_B R64, R83.H1 ;  /* 0x00000053ff40723e */ /* 0x000fe200030006ff */
[--C-:B------:R-:W-:Y:S01]  /*65d0*/  HADD2.F32 R2, -RZ, R3.reuse.H0_H0 ;  /* 0x20000003ff027230 */ /* 0x100fe20000004100 */
[----:B---3--:R-:W-:Y:S01]  /*65e0*/  F2FP.F16.E4M3.UNPACK_B R74, R86 ;  /* 0x00000056ff4a723e */ /* 0x008fe200020006ff */
[----:B------:R-:W-:Y:S01]  /*65f0*/  HADD2.F32 R50, -RZ, R3.H1_H1 ;  /* 0x30000003ff327230 */ /* 0x000fe20000004100 */
[----:B------:R-:W-:Y:S01]  /*6600*/  F2FP.F16.E4M3.UNPACK_B R3, R81.H1 ;  /* 0x00000051ff03723e */ /* 0x000fe200030006ff */
[--C-:B------:R-:W-:Y:S01]  /*6610*/  HADD2.F32 R51, -RZ, R0.reuse.H0_H0 ;  /* 0x20000000ff337230 */ /* 0x100fe20000004100 */
[----:B------:R-:W-:Y:S01]  /*6620*/  MOV R116, 0x10 ;  /* 0x0000001000747802 */ /* 0x000fe20000000f00 */
[----:B------:R-:W-:Y:S01]  /*6630*/  HADD2.F32 R52, -RZ, R0.H1_H1 ;  /* 0x30000000ff347230 */ /* 0x000fe20000004100 */
[-C--:B------:R-:W-:Y:S01]  /*6640*/  F2FP.F16.E4M3.UNPACK_B R0, R82.reuse ;  /* 0x00000052ff00723e */ /* 0x080fe200020006ff */
[----:B------:R-:W1:Y:S01]  /*6650*/  LDTM.x32 R4, tmem[UR4] ;  /* 0x00000004000479ee */ /* 0x000e6200082c0000 */
[----:B------:R-:W-:Y:S01]  /*6660*/  LOP3.LUT P5, RZ, R101, 0x80, RZ, 0xc0, !PT ;  /* 0x0000008065ff7812 */ /* 0x000fe200078ac0ff */
[--C-:B------:R-:W-:Y:S01]  /*6670*/  HADD2.F32 R55, -RZ, R3.reuse.H0_H0 ;  /* 0x20000003ff377230 */ /* 0x100fe20000004100 */
[----:B------:R-:W-:Y:S01]  /*6680*/  IADD3 R113, PT, PT, R100, UR49, RZ ;  /* 0x0000003164717c10 */ /* 0x000fe2000fffe0ff */
[--C-:B------:R-:W-:Y:S01]  /*6690*/  HADD2.F32 R57, -RZ, R0.reuse.H0_H0 ;  /* 0x20000000ff397230 */ /* 0x100fe20000004100 */
[----:B------:R-:W-:Y:S01]  /*66a0*/  SEL R116, R116, 0xfffffff0, !P5 ;  /* 0xfffffff074747807 */ /* 0x000fe20006800000 */
[----:B------:R-:W-:Y:S01]  /*66b0*/  HADD2.F32 R58, -RZ, R0.H1_H1 ;  /* 0x30000000ff3a7230 */ /* 0x000fe20000004100 */
[----:B------:R-:W-:Y:S01]  /*66c0*/  F2FP.F16.E4M3.UNPACK_B R0, R83 ;  /* 0x00000053ff00723e */ /* 0x000fe200020006ff */
[----:B------:R-:W-:Y:S01]  /*66d0*/  HADD2.F32 R56, -RZ, R3.H1_H1 ;  /* 0x30000003ff387230 */ /* 0x000fe20000004100 */
[----:B------:R-:W-:Y:S01]  /*66e0*/  F2FP.F16.E4M3.UNPACK_B R3, R82.H1 ;  /* 0x00000052ff03723e */ /* 0x000fe200030006ff */
[----:B------:R-:W-:Y:S01]  /*66f0*/  HADD2.F32 R73, -RZ, R74.H0_H0 ;  /* 0x2000004aff497230 */ /* 0x000fe20000004100 */
[----:B------:R-:W-:Y:S01]  /*6700*/  IADD3 R113, PT, PT, R113, R116, RZ ;  /* 0x0000007471717210 */ /* 0x000fe20007ffe0ff */
[--C-:B------:R-:W-:Y:S01]  /*6710*/  HADD2.F32 R61, -RZ, R0.reuse.H0_H0 ;  /* 0x20000000ff3d7230 */ /* 0x100fe20000004100 */
[----:B------:R-:W-:Y:S01]  /*6720*/  ISETP.NE.AND P0, PT, R109, RZ, PT ;  /* 0x000000ff6d00720c */ /* 0x000fe20003f05270 */
[----:B------:R-:W-:Y:S01]  /*6730*/  HADD2.F32 R62, -RZ, R0.H1_H1 ;  /* 0x30000000ff3e7230 */ /* 0x000fe20000004100 */
[-C--:B------:R-:W-:Y:S01]  /*6740*/  F2FP.F16.E4M3.UNPACK_B R0, R84.reuse.H1 ;  /* 0x00000054ff00723e */ /* 0x080fe200030006ff */
[--C-:B------:R-:W-:Y:S01]  /*6750*/  HADD2.F32 R59, -RZ, R3.reuse.H0_H0 ;  /* 0x20000003ff3b7230 */ /* 0x100fe20000004100 */
[----:B------:R-:W-:Y:S01]  /*6760*/  ISETP.NE.AND P6, PT, R117, RZ, PT ;  /* 0x000000ff7500720c */ /* 0x000fe20003fc5270 */
[----:B------:R-:W-:Y:S01]  /*6770*/  HADD2.F32 R60, -RZ, R3.H1_H1 ;  /* 0x30000003ff3c7230 */ /* 0x000fe20000004100 */
[----:B------:R-:W-:Y:S01]  /*6780*/  F2FP.F16.E4M3.UNPACK_B R3, R84 ;  /* 0x00000054ff03723e */ /* 0x000fe200020006ff */
[--C-:B------:R-:W-:Y:S02]  /*6790*/  HADD2.F32 R67, -RZ, R0.reuse.H0_H0 ;  /* 0x20000000ff437230 */ /* 0x100fe40000004100 */
[----:B------:R-:W-:Y:S01]  /*67a0*/  HADD2.F32 R68, -RZ, R0.H1_H1 ;  /* 0x30000000ff447230 */ /* 0x000fe20000004100 */
[----:B------:R-:W-:Y:S01]  /*67b0*/  F2FP.F16.E4M3.UNPACK_B R0, R85.H1 ;  /* 0x00000055ff00723e */ /* 0x000fe200030006ff */
[--C-:B------:R-:W-:Y:S02]  /*67c0*/  HADD2.F32 R65, -RZ, R3.reuse.H0_H0 ;  /* 0x20000003ff417230 */ /* 0x100fe40000004100 */
[C---:B-1----:R-:W-:Y:S01]  /*67d0*/  FMUL R7, R47.reuse, R7 ;  /* 0x000000072f077220 */ /* 0x042fe20000400000 */
[----:B------:R-:W-:Y:S01]  /*67e0*/  HADD2.F32 R66, -RZ, R3.H1_H1 ;  /* 0x30000003ff427230 */ /* 0x000fe20000004100 */
[----:B------:R-:W-:Y:S01]  /*67f0*/  F2FP.F16.E4M3.UNPACK_B R3, R85 ;  /* 0x00000055ff03723e */ /* 0x000fe200020006ff */
[--C-:B------:R-:W-:Y:S02]  /*6800*/  HADD2.F32 R71, -RZ, R0.reuse.H0_H0 ;  /* 0x20000000ff477230 */ /* 0x100fe40000004100 */
[----:B------:R-:W-:Y:S02]  /*6810*/  HADD2.F32 R72, -RZ, R0.H1_H1 ;  /* 0x30000000ff487230 */ /* 0x000fe40000004100 */
[----:B------:R-:W-:Y:S01]  /*6820*/  FMUL R0, R47, R4 ;  /* 0x000000042f007220 */ /* 0x000fe20000400000 */
[--C-:B------:R-:W-:Y:S01]  /*6830*/  HADD2.F32 R69, -RZ, R3.reuse.H0_H0 ;  /* 0x20000003ff457230 */ /* 0x100fe20000004100 */
[----:B------:R-:W-:Y:S01]  /*6840*/  F2FP.F16.E4M3.UNPACK_B R4, R87 ;  /* 0x00000057ff04723e */ /* 0x000fe200020006ff */
[----:B------:R-:W-:Y:S01]  /*6850*/  HADD2.F32 R70, -RZ, R3.H1_H1 ;  /* 0x30000003ff467230 */ /* 0x000fe20000004100 */
[----:B------:R-:W-:Y:S01]  /*6860*/  F2FP.F16.E4M3.UNPACK_B R3, R86.H1 ;  /* 0x00000056ff03723e */ /* 0x000fe200030006ff */
[----:B------:R-:W-:Y:S01]  /*6870*/  FFMA R0, R49, R2, R0 ;  /* 0x0000000231007223 */ /* 0x000fe20000000000 */
[----:B------:R-:W-:Y:S01]  /*6880*/  FMUL R2, R47, R5 ;  /* 0x000000052f027220 */ /* 0x000fe20000400000 */
[----:B------:R-:W-:Y:S01]  /*6890*/  HADD2.F32 R74, -RZ, R74.H1_H1 ;  /* 0x3000004aff4a7230 */ /* 0x000fe20000004100 */
[----:B------:R-:W-:Y:S01]  /*68a0*/  F2FP.F16.E4M3.UNPACK_B R5, R87.H1 ;  /* 0x00000057ff05723e */ /* 0x000fe200030006ff */
[--C-:B------:R-:W-:Y:S02]  /*68b0*/  HADD2.F32 R75, -RZ, R3.reuse.H0_H0 ;  /* 0x20000003ff4b7230 */ /* 0x100fe40000004100 */
[----:B------:R-:W-:Y:S01]  /*68c0*/  FFMA R2, R49, R50, R2 ;  /* 0x0000003231027223 */ /* 0x000fe20000000002 */
[----:B------:R-:W-:Y:S02]  /*68d0*/  HADD2.F32 R76, -RZ, R3.H1_H1 ;  /* 0x30000003ff4c7230 */ /* 0x000fe40000004100 */
[C---:B------:R-:W-:Y:S01]  /*68e0*/  FMUL R3, R47.reuse, R6 ;  /* 0x000000062f037220 */ /* 0x040fe20000400000 */
[--C-:B------:R-:W-:Y:S02]  /*68f0*/  HADD2.F32 R50, -RZ, R4.reuse.H0_H0 ;  /* 0x20000004ff327230 */ /* 0x100fe40000004100 */
[C---:B------:R-:W-:Y:S01]  /*6900*/  FMUL R6, R47.reuse, R11 ;  /* 0x0000000b2f067220 */ /* 0x040fe20000400000 */
[----:B------:R-:W-:Y:S01]  /*6910*/  FMUL R11, R47, R16 ;  /* 0x000000102f0b7220 */ /* 0x000fe20000400000 */
[C---:B------:R-:W-:Y:S01]  /*6920*/  FFMA R3, R49.reuse, R51, R3 ;  /* 0x0000003331037223 */ /* 0x040fe20000000003 */
[----:B------:R-:W-:Y:S01]  /*6930*/  FFMA R7, R49, R52, R7 ;  /* 0x0000003431077223 */ /* 0x000fe20000000007 */
[----:B------:R-:W-:Y:S02]  /*6940*/  HADD2.F32 R51, -RZ, R4.H1_H1 ;  /* 0x30000004ff337230 */ /* 0x000fe40000004100 */
[C---:B------:R-:W-:Y:S01]  /*6950*/  FMUL R4, R47.reuse, R9 ;  /* 0x000000092f047220 */ /* 0x040fe20000400000 */
[--C-:B------:R-:W-:Y:S02]  /*6960*/  HADD2.F32 R52, -RZ, R5.reuse.H0_H0 ;  /* 0x20000005ff347230 */ /* 0x100fe40000004100 */
[----:B------:R-:W-:Y:S01]  /*6970*/  FMUL R16, R47, R21 ;  /* 0x000000152f107220 */ /* 0x000fe20000400000 */
[----:B------:R-:W-:Y:S01]  /*6980*/  F2FP.SATFINITE.E4M3.F32.PACK_AB_MERGE_C R78, R7, R3, RZ ;  /* 0x00000003074e723e */ /* 0x000fe200048070ff */
[C---:B------:R-:W-:Y:S01]  /*6990*/  FMUL R3, R47.reuse, R8 ;  /* 0x000000082f037220 */ /* 0x040fe20000400000 */
[----:B------:R-:W-:Y:S02]  /*69a0*/  HADD2.F32 R77, -RZ, R5.H1_H1 ;  /* 0x30000005ff4d7230 */ /* 0x000fe40000004100 */
[C---:B------:R-:W-:Y:S01]  /*69b0*/  FMUL R7, R47.reuse, R12 ;  /* 0x0000000c2f077220 */ /* 0x040fe20000400000 */
[----:B------:R-:W-:Y:S01]  /*69c0*/  FMUL R8, R47, R13 ;  /* 0x0000000d2f087220 */ /* 0x000fe20000400000 */
[C---:B------:R-:W-:Y:S01]  /*69d0*/  FFMA R3, R49.reuse, R53, R3 ;  /* 0x0000003531037223 */ /* 0x040fe20000000003 */
[----:B------:R-:W-:Y:S01]  /*69e0*/  FFMA R4, R49, R54, R4 ;  /* 0x0000003631047223 */ /* 0x000fe20000000004 */
[C---:B------:R-:W-:Y:S01]  /*69f0*/  FMUL R12, R47.reuse, R17 ;  /* 0x000000112f0c7220 */ /* 0x040fe20000400000 */
[C---:B------:R-:W-:Y:S01]  /*6a00*/  FMUL R5, R47.reuse, R10 ;  /* 0x0000000a2f057220 */ /* 0x040fe20000400000 */
[C---:B------:R-:W-:Y:S01]  /*6a10*/  FMUL R9, R47.reuse, R14 ;  /* 0x0000000e2f097220 */ /* 0x040fe20000400000 */
[C---:B------:R-:W-:Y:S01]  /*6a20*/  FMUL R10, R47.reuse, R15 ;  /* 0x0000000f2f0a7220 */ /* 0x040fe20000400000 */
[----:B------:R-:W-:Y:S01]  /*6a30*/  FMUL R15, R47, R20 ;  /* 0x000000142f0f7220 */ /* 0x000fe20000400000 */
[C---:B------:R-:W-:Y:S01]  /*6a40*/  FFMA R5, R49.reuse, R55, R5 ;  /* 0x0000003731057223 */ /* 0x040fe20000000005 */
[C---:B------:R-:W-:Y:S01]  /*6a50*/  FFMA R6, R49.reuse, R56, R6 ;  /* 0x0000003831067223 */ /* 0x040fe20000000006 */
[C---:B------:R-:W-:Y:S01]  /*6a60*/  FFMA R7, R49.reuse, R57, R7 ;  /* 0x0000003931077223 */ /* 0x040fe20000000007 */
[C---:B------:R-:W-:Y:S01]  /*6a70*/  FFMA R8, R49.reuse, R58, R8 ;  /* 0x0000003a31087223 */ /* 0x040fe20000000008 */
[--C-:B------:R-:W-:Y:S02]  /*6a80*/  HADD2.F32 R63, -RZ, R64.reuse.H0_H0 ;  /* 0x20000040ff3f7230 */ /* 0x100fe40000004100 */
[C---:B------:R-:W-:Y:S01]  /*6a90*/  FFMA R9, R49.reuse, R59, R9 ;  /* 0x0000003b31097223 */ /* 0x040fe20000000009 */
[----:B------:R-:W-:Y:S01]  /*6aa0*/  F2FP.SATFINITE.E4M3.F32.PACK_AB_MERGE_C R5, R6, R5, RZ ;  /* 0x000000050605723e */ /* 0x000fe200048070ff */
[C---:B------:R-:W-:Y:S01]  /*6ab0*/  FFMA R10, R49.reuse, R60, R10 ;  /* 0x0000003c310a7223 */ /* 0x040fe2000000000a */
[C---:B------:R-:W-:Y:S01]  /*6ac0*/  FFMA R11, R49.reuse, R61, R11 ;  /* 0x0000003d310b7223 */ /* 0x040fe2000000000b */
[----:B------:R-:W-:Y:S01]  /*6ad0*/  FFMA R12, R49, R62, R12 ;  /* 0x0000003e310c7223 */ /* 0x000fe2000000000c */
[C---:B------:R-:W-:Y:S01]  /*6ae0*/  FMUL R20, R47.reuse, R25 ;  /* 0x000000192f147220 */ /* 0x040fe20000400000 */
[C---:B------:R-:W-:Y:S01]  /*6af0*/  FMUL R25, R47.reuse, R30 ;  /* 0x0000001e2f197220 */ /* 0x040fe20000400000 */
[C---:B------:R-:W-:Y:S01]  /*6b00*/  FMUL R30, R47.reuse, R35 ;  /* 0x000000232f1e7220 */ /* 0x040fe20000400000 */
[----:B------:R-:W-:Y:S01]  /*6b10*/  F2FP.SATFINITE.E4M3.F32.PACK_AB_MERGE_C R9, R10, R9, RZ ;  /* 0x000000090a09723e */ /* 0x000fe200048070ff */
[----:B------:R-:W-:Y:S02]  /*6b20*/  HADD2.F32 R64, -RZ, R64.H1_H1 ;  /* 0x30000040ff407230 */ /* 0x000fe40000004100 */
[C---:B------:R-:W-:Y:S01]  /*6b30*/  FMUL R13, R47.reuse, R18 ;  /* 0x000000122f0d7220 */ /* 0x040fe20000400000 */
[C---:B------:R-:W-:Y:S01]  /*6b40*/  FMUL R14, R47.reuse, R19 ;  /* 0x000000132f0e7220 */ /* 0x040fe20000400000 */
[C---:B------:R-:W-:Y:S01]  /*6b50*/  FMUL R17, R47.reuse, R22 ;  /* 0x000000162f117220 */ /* 0x040fe20000400000 */
[----:B------:R-:W-:Y:S01]  /*6b60*/  FMUL R18, R47, R23 ;  /* 0x000000172f127220 */ /* 0x000fe20000400000 */
[C---:B------:R-:W-:Y:S01]  /*6b70*/  FFMA R13, R49.reuse, R63, R13 ;  /* 0x0000003f310d7223 */ /* 0x040fe2000000000d */
[C---:B------:R-:W-:Y:S01]  /*6b80*/  FFMA R14, R49.reuse, R64, R14 ;  /* 0x00000040310e7223 */ /* 0x040fe2000000000e */
[----:B------:R-:W-:Y:S01]  /*6b90*/  FFMA R15, R49, R65, R15 ;  /* 0x00000041310f7223 */ /* 0x000fe2000000000f */
[----:B------:R-:W-:Y:S01]  /*6ba0*/  FMUL R19, R47, R24 ;  /* 0x000000182f137220 */ /* 0x000fe20000400000 */
[C---:B------:R-:W-:Y:S01]  /*6bb0*/  FFMA R16, R49.reuse, R66, R16 ;  /* 0x0000004231107223 */ /* 0x040fe20000000010 */
[----:B------:R-:W-:Y:S01]  /*6bc0*/  FFMA R17, R49, R67, R17 ;  /* 0x0000004331117223 */ /* 0x000fe20000000011 */
[----:B------:R-:W-:Y:S01]  /*6bd0*/  F2FP.SATFINITE.E4M3.F32.PACK_AB_MERGE_C R13, R14, R13, RZ ;  /* 0x0000000d0e0d723e */ /* 0x000fe200048070ff */
[C---:B------:R-:W-:Y:S01]  /*6be0*/  FMUL R21, R47.reuse, R26 ;  /* 0x0000001a2f157220 */ /* 0x040fe20000400000 */
[----:B------:R-:W-:Y:S01]  /*6bf0*/  FMUL R22, R47, R27 ;  /* 0x0000001b2f167220 */ /* 0x000fe20000400000 */
[C---:B------:R-:W-:Y:S01]  /*6c00*/  FFMA R18, R49.reuse, R68, R18 ;  /* 0x0000004431127223 */ /* 0x040fe20000000012 */
[----:B------:R-:W-:Y:S01]  /*6c10*/  FFMA R19, R49, R69, R19 ;  /* 0x0000004531137223 */ /* 0x000fe20000000013 */
[----:B------:R-:W-:Y:S01]  /*6c20*/  FMUL R23, R47, R28 ;  /* 0x0000001c2f177220 */ /* 0x000fe20000400000 */
[----:B------:R-:W-:Y:S01]  /*6c30*/  FFMA R20, R49, R70, R20 ;  /* 0x0000004631147223 */ /* 0x000fe20000000014 */
[----:B------:R-:W-:Y:S01]  /*6c40*/  FMUL R24, R47, R29 ;  /* 0x0000001d2f187220 */ /* 0x000fe20000400000 */
[C---:B------:R-:W-:Y:S01]  /*6c50*/  FFMA R21, R49.reuse, R71, R21 ;  /* 0x0000004731157223 */ /* 0x040fe20000000015 */
[----:B------:R-:W-:Y:S01]  /*6c60*/  FFMA R22, R49, R72, R22 ;  /* 0x0000004831167223 */ /* 0x000fe20000000016 */
[C---:B------:R-:W-:Y:S01]  /*6c70*/  FMUL R26, R47.reuse, R31 ;  /* 0x0000001f2f1a7220 */ /* 0x040fe20000400000 */
[----:B------:R-:W-:Y:S01]  /*6c80*/  FMUL R27, R47, R32 ;  /* 0x000000202f1b7220 */ /* 0x000fe20000400000 */
[----:B------:R-:W-:Y:S01]  /*6c90*/  FFMA R23, R49, R73, R23 ;  /* 0x0000004931177223 */ /* 0x000fe20000000017 */
[----:B------:R-:W-:Y:S01]  /*6ca0*/  FMUL R28, R47, R33 ;  /* 0x000000212f1c7220 */ /* 0x000fe20000400000 */
[----:B------:R-:W-:Y:S01]  /*6cb0*/  FFMA R24, R49, R74, R24 ;  /* 0x0000004a31187223 */ /* 0x000fe20000000018 */
[----:B------:R-:W-:Y:S01]  /*6cc0*/  FMUL R29, R47, R34 ;  /* 0x000000222f1d7220 */ /* 0x000fe20000400000 */
[C---:B------:R-:W-:Y:S01]  /*6cd0*/  FFMA R25, R49.reuse, R75, R25 ;  /* 0x0000004b31197223 */ /* 0x040fe20000000019 */
[C---:B------:R-:W-:Y:S01]  /*6ce0*/  FFMA R26, R49.reuse, R76, R26 ;  /* 0x0000004c311a7223 */ /* 0x040fe2000000001a */
[C---:B------:R-:W-:Y:S01]  /*6cf0*/  FFMA R27, R49.reuse, R50, R27 ;  /* 0x00000032311b7223 */ /* 0x040fe2000000001b */
[C---:B------:R-:W-:Y:S01]  /*6d00*/  FFMA R28, R49.reuse, R51, R28 ;  /* 0x00000033311c7223 */ /* 0x040fe2000000001c */
[----:B------:R-:W-:Y:S01]  /*6d10*/  F2FP.SATFINITE.E4M3.F32.PACK_AB_MERGE_C R17, R18, R17, RZ ;  /* 0x000000111211723e */ /* 0x000fe200048070ff */
[C---:B------:R-:W-:Y:S01]  /*6d20*/  FFMA R29, R49.reuse, R52, R29 ;  /* 0x00000034311d7223 */ /* 0x040fe2000000001d */
[----:B------:R-:W-:Y:S01]  /*6d30*/  F2FP.SATFINITE.E4M3.F32.PACK_AB_MERGE_C R21, R22, R21, RZ ;  /* 0x000000151615723e */ /* 0x000fe200048070ff */
[----:B------:R-:W-:Y:S01]  /*6d40*/  FFMA R30, R49, R77, R30 ;  /* 0x0000004d311e7223 */ /* 0x000fe2000000001e */
[----:B------:R-:W-:Y:S02]  /*6d50*/  F2FP.SATFINITE.E4M3.F32.PACK_AB_MERGE_C R32, R2, R0, R78 ;  /* 0x000000000220723e */ /* 0x000fe4000480704e */
[----:B------:R-:W-:Y:S02]  /*6d60*/  F2FP.SATFINITE.E4M3.F32.PACK_AB_MERGE_C R33, R4, R3, R5 ;  /* 0x000000030421723e */ /* 0x000fe40004807005 */
[----:B------:R-:W-:Y:S02]  /*6d70*/  F2FP.SATFINITE.E4M3.F32.PACK_AB_MERGE_C R34, R8, R7, R9 ;  /* 0x000000070822723e */ /* 0x000fe40004807009 */
[----:B------:R-:W-:Y:S02]  /*6d80*/  F2FP.SATFINITE.E4M3.F32.PACK_AB_MERGE_C R35, R12, R11, R13 ;  /* 0x0000000b0c23723e */ /* 0x000fe4000480700d */
[----:B------:R-:W-:Y:S02]  /*6d90*/  F2FP.SATFINITE.E4M3.F32.PACK_AB_MERGE_C R16, R16, R15, R17 ;  /* 0x0000000f1010723e */ /* 0x000fe40004807011 */
[----:B------:R-:W-:Y:S01]  /*6da0*/  F2FP.SATFINITE.E4M3.F32.PACK_AB_MERGE_C R17, R20, R19, R21 ;  /* 0x000000131411723e */ /* 0x000fe20004807015 */
[----:B------:R1:W-:Y:S01]  /*6db0*/  STS.128 [R100+UR49+0x4200], R32 ;  /* 0x0042002064007988 */ /* 0x0003e20008000c31 */
[----:B------:R-:W-:Y:S02]  /*6dc0*/  F2FP.SATFINITE.E4M3.F32.PACK_AB_MERGE_C R18, R26, R25, RZ ;  /* 0x000000191a12723e */ /* 0x000fe400048070ff */
[----:B------:R-:W-:Y:S02]  /*6dd0*/  F2FP.SATFINITE.E4M3.F32.PACK_AB_MERGE_C R19, R30, R29, RZ ;  /* 0x0000001d1e13723e */ /* 0x000fe400048070ff */
[----:B------:R-:W-:Y:S02]  /*6de0*/  F2FP.SATFINITE.E4M3.F32.PACK_AB_MERGE_C R18, R24, R23, R18 ;  /* 0x000000171812723e */ /* 0x000fe40004807012 */
[----:B------:R-:W-:Y:S02]  /*6df0*/  F2FP.SATFINITE.E4M3.F32.PACK_AB_MERGE_C R19, R28, R27, R19 ;  /* 0x0000001b1c13723e */ /* 0x000fe40004807013 */
[----:B------:R-:W-:Y:S02]  /*6e00*/  LEA R0, R105, UR49, 0x3 ;  /* 0x0000003169007c11 */ /* 0x000fe4000f8e18ff */
[----:B------:R-:W-:Y:S01]  /*6e10*/  @P6 SHF.L.U32 R2, R104, 0x1f, RZ ;  /* 0x0000001f68026819 */ /* 0x000fe200000006ff */
[----:B------:R1:W-:Y:S01]  /*6e20*/  STS.128 [R113+0x4200], R16 ;  /* 0x0042001071007388 */ /* 0x0003e20000000c00 */
[----:B------:R-:W-:Y:S01]  /*6e30*/  @!PT LDS RZ, [RZ] ;  /* 0x00000000fffff984 */ /* 0x000fe20000000800 */
[----:B------:R-:W-:Y:S01]  /*6e40*/  @!PT LDS RZ, [RZ] ;  /* 0x00000000fffff984 */ /* 0x000fe20000000800 */
[----:B------:R-:W-:Y:S01]  /*6e50*/  @!PT LDS RZ, [RZ] ;  /* 0x00000000fffff984 */ /* 0x000fe20000000800 */
[----:B------:R-:W-:Y:S01]  /*6e60*/  @!PT LDS RZ, [RZ] ;  /* 0x00000000fffff984 */ /* 0x000fe20000000800 */
[----:B------:R2:W-:Y:S07]  /*6e70*/  MEMBAR.ALL.CTA ;  /* 0x0000000000007992 */ /* 0x0005ee0000008000 */
[----:B--2---:R-:W2:Y:S02]  /*6e80*/  FENCE.VIEW.ASYNC.S ;  /* 0x00000000000073c6 */ /* 0x004ea40000000000 */
[----:B--2---:R-:W-:Y:S06]  /*6e90*/  BAR.SYNC.DEFER_BLOCKING 0x1, 0x80 ;  /* 0x0042000000007b1d */ /* 0x004fec0000010000 */
[----:B------:R-:W-:Y:S05]  /*6ea0*/  @P0 BRA `(.L_x_118) ;  /* 0x0000000000380947 */ /* 0x000fea0003800000 */
[----:B------:R-:W-:Y:S02]  /*6eb0*/  UIADD3 UR4, UPT, UPT, UR49, 0x4200, URZ ;  /* 0x0000420031047890 */ /* 0x000fe4000fffe0ff */
[----:B------:R-:W-:Y:S01]  /*6ec0*/  UIADD3 UR8, UP0, UPT, UR52, 0x680, URZ ;  /* 0x0000068034087890 */ /* 0x000fe2000ff1e0ff */
[----:B------:R-:W-:Y:S01]  /*6ed0*/  UMOV UR43, UR36 ;  /* 0x00000024002b7c82 */ /* 0x000fe20008000000 */
[----:B------:R-:W-:Y:S02]  /*6ee0*/  UIADD3 UR5, UPT, UPT, UR41, 0x80, URZ ;  /* 0x0000008029057890 */ /* 0x000fe4000fffe0ff */
[----:B------:R-:W-:Y:S01]  /*6ef0*/  MOV R108, UR4 ;  /* 0x00000004006c7c02 */ /* 0x000fe20008000f00 */
[----:B------:R-:W-:Y:S02]  /*6f00*/  UIADD3.X UR9, UPT, UPT, URZ, UR53, URZ, UP0, !UPT ;  /* 0x00000035ff097290 */ /* 0x000fe400087fe4ff */
[----:B------:R-:W-:Y:S01]  /*6f10*/  UIADD3 UR4, UPT, UPT, UR49, 0x4a00, URZ ;  /* 0x00004a0031047890 */ /* 0x000fe2000fffe0ff */
[----:B------:R-:W-:Y:S01]  /*6f20*/  R2UR UR40, R108 ;  /* 0x000000006c2872ca */ /* 0x000fe200000e0000 */
[----:B------:R-:W-:Y:S01]  /*6f30*/  UMOV UR6, UR42 ;  /* 0x0000002a00067c82 */ /* 0x000fe20008000000 */
[----:B------:R-:W-:Y:S11]  /*6f40*/  UMOV UR7, UR36 ;  /* 0x0000002400077c82 */ /* 0x000ff60008000000 */
[----:B------:R2:W-:Y:S01]  /*6f50*/  UTMASTG.3D [UR40], [UR8] ;  /* 0x00000028080073b5 */ /* 0x0005e20008010000 */
[----:B------:R2:W-:Y:S01]  /*6f60*/  UTMASTG.3D [UR4], [UR8] ;  /* 0x00000004080073b5 */ /* 0x0005e20008010000 */
[----:B------:R0:W-:Y:S01]  /*6f70*/  UTMACMDFLUSH ;  /* 0x00000000000079b7 */ /* 0x0001e20000000000 */
[----:B--2---:R-:W-:Y:S04]  /*6f80*/  DEPBAR.LE SB0, 0x1 ;  /* 0x000080400000791a */ /* 0x004fe80000000000 */
.L_x_118:
[----:B------:R-:W-:Y:S05]  /*6f90*/  BSYNC.RECONVERGENT B0 ;  /* 0x0000000000007941 */ /* 0x000fea0003800200 */
.L_x_117:
[----:B------:R-:W-:Y:S06]  /*6fa0*/  BAR.SYNC.DEFER_BLOCKING 0x1, 0x80 ;  /* 0x0042000000007b1d */ /* 0x000fec0000010000 */
[----:B------:R-:W2:Y:S01]  /*6fb0*/  @P6 SYNCS.PHASECHK.TRANS64.TRYWAIT P0, [R0+URZ+0x50], R2 ;  /* 0x00005002000065a7 */ /* 0x000ea200080011ff */
[----:B------:R-:W-:Y:S01]  /*6fc0*/  BSSY B1, `(.L_x_119) ;  /* 0x0000021000017945 */ /* 0x000fe20003800000 */
[----:B--2---:R-:W-:Y:S03]  /*6fd0*/  @P6 SEL R114, RZ, 0x1, !P0 ;  /* 0x00000001ff726807 */ /* 0x004fe60004000000 */
[----:B------:R-:W-:Y:S05]  /*6fe0*/  @!P6 BRA `(.L_x_120) ;  /* 0x000000000078e947 */ /* 0x000fea0003800000 */
[----:B------:R-:W-:Y:S01]  /*6ff0*/  ISETP.NE.AND P1, PT, R115, RZ, PT ;  /* 0x000000ff7300720c */ /* 0x000fe20003f25270 */
[----:B------:R-:W-:Y:S01]  /*7000*/  BSSY B0, `(.L_x_121) ;  /* 0x0000009000007945 */ /* 0x000fe20003800000 */
[----:B------:R-:W-:Y:S11]  /*7010*/  ISETP.NE.AND P0, PT, R114, RZ, PT ;  /* 0x000000ff7200720c */ /* 0x000ff60003f05270 */
[----:B------:R-:W-:Y:S05]  /*7020*/  @P1 IMAD R2, R105, 0x1000, R100 ;  /* 0x0000100069021824 */ /* 0x000fea00078e0264 */
[----:B------:R-:W-:Y:S05]  /*7030*/  @P1 IADD3 R4, PT, PT, R2, UR49, RZ ;  /* 0x0000003102041c10 */ /* 0x000fea000fffe0ff */
[----:B------:R-:W-:Y:S01]  /*7040*/  @P1 IMAD.IADD R4, R4, 0x1, R116 ;  /* 0x0000000104041824 */ /* 0x000fe200078e0274 */
[----:B------:R-:W-:Y:S06]  /*7050*/  @P0 BRA `(.L_x_122) ;  /* 0x00000000000c0947 */ /* 0x000fec0003800000 */
[----:B------:R-:W-:Y:S04]  /*7060*/  SHF.L.U32 R3, R104, 0x1f, RZ ;  /* 0x0000001f68037819 */ /* 0x000fe800000006ff */
[----:B------:R-:W2:Y:S02]  /*7070*/  SYNCS.PHASECHK.TRANS64.TRYWAIT P0, [R0+URZ+0x50], R3 ;  /* 0x00005003000075a7 */ /* 0x000ea400080011ff */
[----:B--2---:R-:W-:Y:S05]  /*7080*/  @!P0 BRA `(.L_x_123) ;  /* 0x00000034005c8947 */ /* 0x004fea0003800000 */
.L_x_122:
[----:B------:R-:W-:Y:S05]  /*7090*/  BSYNC B0 ;  /* 0x0000000000007941 */ /* 0x000fea0003800000 */
.L_x_121:
[----:B------:R-:W-:Y:S01]  /*70a0*/  ISETP.NE.AND P0, PT, R115, RZ, PT ;  /* 0x000000ff7300720c */ /* 0x000fe20003f05270 */
[----:B------:R-:W-:Y:S11]  /*70b0*/  VIADD R105, R105, 0x1 ;  /* 0x0000000169697836 */ /* 0x000ff60000000000 */
[----:B------:R-:W-:Y:S01]  /*70c0*/  @!UPT UIADD3 URZ, UPT, UPT, URZ, URZ, URZ ;  /* 0x000000fffffff290 */ /* 0x000fe2000fffe0ff */
[----:B------:R3:W4:Y:S04]  /*70d0*/  @P0 LDS.128 R80, [R2+UR49+0x200] ;  /* 0x0002003102500984 */ /* 0x0007280008000c00 */
[----:B------:R1:W1:Y:S01]  /*70e0*/  @P0 LDS.128 R84, [R4+0x200] ;  /* 0x0002000004540984 */ /* 0x0002620000000c00 */
[C---:B------:R-:W-:Y:S01]  /*70f0*/  ISETP.NE.AND P0, PT, R105.reuse, 0x4, PT ;  /* 0x000000046900780c */ /* 0x040fe20003f05270 */
[----:B------:R-:W-:Y:S01]  /*7100*/  @!PT LDS RZ, [RZ] ;  /* 0x00000000fffff984 */ /* 0x000fe20000000800 */
[----:B------:R-:W-:Y:S01]  /*7110*/  @!PT LDS RZ, [RZ] ;  /* 0x00000000fffff984 */ /* 0x000fe20000000800 */
[----:B------:R-:W-:Y:S01]  /*7120*/  @!PT LDS RZ, [RZ] ;  /* 0x00000000fffff984 */ /* 0x000fe20000000800 */
[----:B------:R-:W-:Y:S01]  /*7130*/  @!PT LDS RZ, [RZ] ;  /* 0x00000000fffff984 */ /* 0x000fe20000000800 */
[----:B------:R5:W-:Y:S06]  /*7140*/  MEMBAR.ALL.CTA ;  /* 0x0000000000007992 */ /* 0x000bec0000008000 */
[----:B-----5:R-:W5:Y:S01]  /*7150*/  FENCE.VIEW.ASYNC.S ;  /* 0x00000000000073c6 */ /* 0x020f620000000000 */
[----:B------:R-:W-:Y:S01]  /*7160*/  SEL R105, R105, RZ, P0 ;  /* 0x000000ff69697207 */ /* 0x000fe20000000000 */
[----:B---3--:R-:W-:Y:S02]  /*7170*/  VIADD R2, R0, 0x70 ;  /* 0x0000007000027836 */ /* 0x008fe40000000000 */
[----:B--2---:R-:W-:Y:S05]  /*7180*/  IMAD.U32 R0, RZ, RZ, UR37 ;  /* 0x00000025ff007e24 */ /* 0x004fea000f8e00ff */
[----:B------:R-:W-:Y:S04]  /*7190*/  PRMT R0, R0, 0x654, R2 ;  /* 0x0000065400007816 */ /* 0x000fe80000000002 */
[----:B-----5:R2:W-:Y:S02]  /*71a0*/  SYNCS.ARRIVE.TRANS64.RED.A1T0 RZ, [R0+URZ], RZ ;  /* 0x000000ff00ff79a7 */ /* 0x0205e400081004ff */
[----:B--2---:R-:W-:Y:S04]  /*71b0*/  SEL R0, RZ, 0x1, P0 ;  /* 0x00000001ff007807 */ /* 0x004fe80000000000 */
[----:B-1--4-:R-:W-:Y:S02]  /*71c0*/  LOP3.LUT R104, R104, R0, RZ, 0x3c, !PT ;  /* 0x0000000068687212 */ /* 0x012fe400078e3cff */
.L_x_120:
[----:B------:R-:W-:Y:S05]  /*71d0*/  BSYNC B1 ;  /* 0x0000000000017941 */ /* 0x000fea0003800000 */
.L_x_119:
[----:B------:R-:W-:Y:S05]  /*71e0*/  VIADD R0, R48, 0x20 ;  /* 0x0000002030007836 */ /* 0x000fea0000000000 */
[----:B------:R-:W-:Y:S04]  /*71f0*/  SHF.R.U32.HI R0, RZ, 0x15, R0 ;  /* 0x00000015ff007819 */ /* 0x000fe80000011600 */
[----:B------:R-:W-:Y:S11]  /*7200*/  LOP3.LUT P0, RZ, R0, 0x3, R102, 0x48, !PT ;  /* 0x0000000300ff7812 */ /* 0x000ff60007804866 */
[----:B------:R-:W-:Y:S02]  /*7210*/  @!UPT UIADD3 URZ, UPT, UPT, URZ, URZ, URZ ;  /* 0x000000fffffff290 */ /* 0x000fe4000fffe0ff */
[----:B------:R-:W-:Y:S05]  /*7220*/  @!P0 BRA `(.L_x_124) ;  /* 0x0000000000408947 */ /* 0x000fea0003800000 */
[----:B------:R-:W2:Y:S01]  /*7230*/  LDCU.64 UR8, c[0x4][0x78] ;  /* 0x01000f00ff0877ac */ /* 0x000ea20008000a00 */
[----:B------:R-:W-:Y:S01]  /*7240*/  MOV R3, 0x0 ;  /* 0x0000000000037802 */ /* 0x000fe20000000f00 */
[----:B------:R-:W-:Y:S02]  /*7250*/  HFMA2 R12, -RZ, RZ, 0, 5.9604644775390625e-08 ;  /* 0x00000001ff0c7431 */ /* 0x000fe400000001ff */
[----:B------:R-:W-:Y:S02]  /*7260*/  IMAD.MOV.U32 R8, RZ, RZ, 0x192 ;  /* 0x00000192ff087424 */ /* 0x000fe400078e00ff */
[----:B------:R-:W-:Y:S01]  /*7270*/  IMAD.MOV.U32 R13, RZ, RZ, RZ ;  /* 0x000000ffff0d7224 */ /* 0x000fe200078e00ff */
[----:B------:R-:W3:Y:S01]  /*7280*/  LDCU.64 UR6, c[0x4][0x80] ;  /* 0x01001000ff0677ac */ /* 0x000ee20008000a00 */
[----:B------:R-:W4:Y:S01]  /*7290*/  LDC.64 R2, c[0x4][R3] ;  /* 0x0100000003027b82 */ /* 0x000f220000000a00 */
[----:B------:R-:W5:Y:S01]  /*72a0*/  LDCU.64 UR4, c[0x4][0x18] ;  /* 0x01000300ff0477ac */ /* 0x000f620008000a00 */
[----:B--2---:R-:W-:Y:S01]  /*72b0*/  MOV R5, UR9 ;  /* 0x0000000900057c02 */ /* 0x004fe20008000f00 */
[----:B------:R-:W-:Y:S01]  /*72c0*/  IMAD.U32 R4, RZ, RZ, UR8 ;  /* 0x00000008ff047e24 */ /* 0x000fe2000f8e00ff */
[----:B---3--:R-:W-:Y:S01]  /*72d0*/  MOV R7, UR7 ;  /* 0x0000000700077c02 */ /* 0x008fe20008000f00 */
[----:B------:R-:W-:Y:S01]  /*72e0*/  IMAD.U32 R6, RZ, RZ, UR6 ;  /* 0x00000006ff067e24 */ /* 0x000fe2000f8e00ff */
[----:B-----5:R-:W-:Y:S01]  /*72f0*/  MOV R11, UR5 ;  /* 0x00000005000b7c02 */ /* 0x020fe20008000f00 */
[----:B------:R-:W-:Y:S02]  /*7300*/  IMAD.U32 R10, RZ, RZ, UR4 ;  /* 0x00000004ff0a7e24 */ /* 0x000fe4000f8e00ff */
[----:B------:R-:W-:Y:S07]  /*7310*/  LEPC R20, `(.L_x_124) ;  /* 0x000000001014794e */ /* 0x000fee0000000000 */
[----:B-1--4-:R-:W-:Y:S05]  /*7320*/  CALL.ABS.NOINC R2 ;  /* 0x0000000002007343 */ /* 0x012fea0003c00000 */
.L_x_124:
[-C--:B------:R-:W-:Y:S01]  /*7330*/  F2FP.F16.E4M3.UNPACK_B R0, R81.reuse ;  /* 0x00000051ff00723e */ /* 0x080fe200020006ff */
[----:B------:R-:W-:Y:S05]  /*7340*/  WARPSYNC.ALL ;  /* 0x0000000000007948 */ /* 0x000fea0003800000 */
[----:B------:R-:W-:Y:S01]  /*7350*/  R2UR UR4, R48 ;  /* 0x00000000300472ca */ /* 0x000fe200000e0000 */
[--C-:B------:R-:W-:Y:S01]  /*7360*/  HADD2.F32 R54, -RZ, R0.reuse.H0_H0 ;  /* 0x20000000ff367230 */ /* 0x100fe20000004100 */
[-C--:B------:R-:W-:Y:S01]  /*7370*/  F2FP.F16.E4M3.UNPACK_B R2, R80.reuse.H1 ;  /* 0x00000050ff02723e */ /* 0x080fe200030006ff */
[----:B------:R-:W-:Y:S01]  /*7380*/  HADD2.F32 R55, -RZ, R0.H1_H1 ;  /* 0x30000000ff377230 */ /* 0x000fe20000004100 */
[----:B------:R-:W-:Y:S01]  /*7390*/  F2FP.F16.E4M3.UNPACK_B R0, R81.H1 ;  /* 0x00000051ff00723e */ /* 0x000fe200030006ff */
[----:B------:R-:W-:Y:S01]  /*73a0*/  BSSY.RECONVERGENT B0, `(.L_x_125) ;  /* 0x0000099000007945 */ /* 0x000fe20003800200 */
[----:B------:R-:W-:Y:S01]  /*73b0*/  F2FP.F16.E4M3.UNPACK_B R3, R80 ;  /* 0x00000050ff03723e */ /* 0x000fe200020006ff */
[----:B------:R-:W-:Y:S01]  /*73c0*/  HADD2.F32 R52, -RZ, R2.H0_H0 ;  /* 0x20000002ff347230 */ /* 0x000fe20000004100 */
[----:B------:R-:W-:Y:S01]  /*73d0*/  ISETP.NE.AND P0, PT, R109, RZ, PT ;  /* 0x000000ff6d00720c */ /* 0x000fe20003f05270 */
[--C-:B------:R-:W-:Y:S01]  /*73e0*/  HADD2.F32 R56, -RZ, R0.reuse.H0_H0 ;  /* 0x20000000ff387230 */ /* 0x100fe20000004100 */
[----:B------:R-:W-:Y:S01]  /*73f0*/  ISETP.NE.AND P6, PT, R117, RZ, PT ;  /* 0x000000ff7500720c */ /* 0x000fe20003fc5270 */
[----:B------:R-:W-:Y:S01]  /*7400*/  HADD2.F32 R57, -RZ, R0.H1_H1 ;  /* 0x30000000ff397230 */ /* 0x000fe20000004100 */
[-C--:B------:R-:W-:Y:S01]  /*7410*/  F2FP.F16.E4M3.UNPACK_B R0, R83.reuse ;  /* 0x00000053ff00723e */ /* 0x080fe200020006ff */
[----:B-1----:R-:W1:Y:S01]  /*7420*/  LDTM.x32 R4, tmem[UR4+0x20] ;  /* 0x00002004000479ee */ /* 0x002e6200082c0000 */
[----:B------:R-:W-:Y:S01]  /*7430*/  HADD2.F32 R53, -RZ, R2.H1_H1 ;  /* 0x30000002ff357230 */ /* 0x000fe20000004100 */
[----:B------:R-:W-:Y:S01]  /*7440*/  F2FP.F16.E4M3.UNPACK_B R2, R82.H1 ;  /* 0x00000052ff02723e */ /* 0x000fe200030006ff */
[--C-:B------:R-:W-:Y:S02]  /*7450*/  HADD2.F32 R50, -RZ, R3.reuse.H0_H0 ;  /* 0x20000003ff327230 */ /* 0x100fe40000004100 */
[--C-:B------:R-:W-:Y:S02]  /*7460*/  HADD2.F32 R62, -RZ, R0.reuse.H0_H0 ;  /* 0x20000000ff3e7230 */ /* 0x100fe40000004100 */
[----:B------:R-:W-:Y:S01]  /*7470*/  HADD2.F32 R63, -RZ, R0.H1_H1 ;  /* 0x30000000ff3f7230 */ /* 0x000fe20000004100 */
[----:B------:R-:W-:Y:S01]  /*7480*/  F2FP.F16.E4M3.UNPACK_B R0, R84.H1 ;  /* 0x00000054ff00723e */ /* 0x000fe200030006ff */
[--C-:B------:R-:W-:Y:S02]  /*7490*/  HADD2.F32 R60, -RZ, R2.reuse.H0_H0 ;  /* 0x20000002ff3c7230 */ /* 0x100fe40000004100 */
[----:B------:R-:W-:Y:S01]  /*74a0*/  HADD2.F32 R61, -RZ, R2.H1_H1 ;  /* 0x30000002ff3d7230 */ /* 0x000fe20000004100 */
[----:B------:R-:W-:Y:S01]  /*74b0*/  F2FP.F16.E4M3.UNPACK_B R2, R83.H1 ;  /* 0x00000053ff02723e */ /* 0x000fe200030006ff */
[----:B------:R-:W-:Y:S01]  /*74c0*/  HADD2.F32 R51, -RZ, R3.H1_H1 ;  /* 0x30000003ff337230 */ /* 0x000fe20000004100 */
[----:B------:R-:W-:Y:S01]  /*74d0*/  F2FP.F16.E4M3.UNPACK_B R3, R82 ;  /* 0x00000052ff03723e */ /* 0x000fe200020006ff */
[--C-:B------:R-:W-:Y:S02]  /*74e0*/  HADD2.F32 R68, -RZ, R0.reuse.H0_H0 ;  /* 0x20000000ff447230 */ /* 0x100fe40000004100 */
[----:B------:R-:W-:Y:S01]  /*74f0*/  HADD2.F32 R69, -RZ, R0.H1_H1 ;  /* 0x30000000ff457230 */ /* 0x000fe20000004100 */
[-C--:B------:R-:W-:Y:S01]  /*7500*/  F2FP.F16.E4M3.UNPACK_B R0, R85.reuse.H1 ;  /* 0x00000055ff00723e */ /* 0x080fe200030006ff */
[--C-:B------:R-:W-:Y:S02]  /*7510*/  HADD2.F32 R64, -RZ, R2.reuse.H0_H0 ;  /* 0x20000002ff407230 */ /* 0x100fe40000004100 */
[----:B------:R-:W-:Y:S01]  /*7520*/  HADD2.F32 R65, -RZ, R2.H1_H1 ;  /* 0x30000002ff417230 */ /* 0x000fe20000004100 */
[----:B------:R-:W-:Y:S01]  /*7530*/  F2FP.F16.E4M3.UNPACK_B R2, R85 ;  /* 0x00000055ff02723e */ /* 0x000fe200020006ff */
[--C-:B------:R-:W-:Y:S02]  /*7540*/  HADD2.F32 R58, -RZ, R3.reuse.H0_H0 ;  /* 0x20000003ff3a7230 */ /* 0x100fe40000004100 */
[C---:B-1----:R-:W-:Y:S01]  /*7550*/  FMUL R7, R47.reuse, R7 ;  /* 0x000000072f077220 */ /* 0x042fe20000400000 */
[----:B------:R-:W-:Y:S01]  /*7560*/  HADD2.F32 R59, -RZ, R3.H1_H1 ;  /* 0x30000003ff3b7230 */ /* 0x000fe20000004100 */
[----:B------:R-:W-:Y:S01]  /*7570*/  F2FP.F16.E4M3.UNPACK_B R3, R84 ;  /* 0x00000054ff03723e */ /* 0x000fe200020006ff */
[--C-:B------:R-:W-:Y:S02]  /*7580*/  HADD2.F32 R72, -RZ, R0.reuse.H0_H0 ;  /* 0x20000000ff487230 */ /* 0x100fe40000004100 */
[C---:B------:R-:W-:Y:S01]  /*7590*/  FMUL R11, R47.reuse, R11 ;  /* 0x0000000b2f0b7220 */ /* 0x040fe20000400000 */
[----:B------:R-:W-:Y:S01]  /*75a0*/  HADD2.F32 R73, -RZ, R0.H1_H1 ;  /* 0x30000000ff497230 */ /* 0x000fe20000004100 */
[----:B------:R-:W-:Y:S01]  /*75b0*/  F2FP.F16.E4M3.UNPACK_B R0, R87 ;  /* 0x00000057ff00723e */ /* 0x000fe200020006ff */
[--C-:B------:R-:W-:Y:S02]  /*75c0*/  HADD2.F32 R70, -RZ, R2.reuse.H0_H0 ;  /* 0x20000002ff467230 */ /* 0x100fe40000004100 */
[C---:B------:R-:W-:Y:S01]  /*75d0*/  FMUL R15, R47.reuse, R15 ;  /* 0x0000000f2f0f7220 */ /* 0x040fe20000400000 */
[----:B------:R-:W-:Y:S01]  /*75e0*/  HADD2.F32 R71, -RZ, R2.H1_H1 ;  /* 0x30000002ff477230 */ /* 0x000fe20000004100 */
[-C--:B------:R-:W-:Y:S01]  /*75f0*/  F2FP.F16.E4M3.UNPACK_B R2, R86.reuse.H1 ;  /* 0x00000056ff02723e */ /* 0x080fe200030006ff */
[--C-:B------:R-:W-:Y:S02]  /*7600*/  HADD2.F32 R66, -RZ, R3.reuse.H0_H0 ;  /* 0x20000003ff427230 */ /* 0x100fe40000004100 */
[----:B------:R-:W-:Y:S01]  /*7610*/  HADD2.F32 R67, -RZ, R3.H1_H1 ;  /* 0x30000003ff437230 */ /* 0x000fe20000004100 */
[----:B------:R-:W-:Y:S01]  /*7620*/  F2FP.F16.E4M3.UNPACK_B R3, R86 ;  /* 0x00000056ff03723e */ /* 0x000fe200020006ff */
[--C-:B------:R-:W-:Y:S02]  /*7630*/  HADD2.F32 R78, -RZ, R0.reuse.H0_H0 ;  /* 0x20000000ff4e7230 */ /* 0x100fe40000004100 */
[----:B------:R-:W-:Y:S02]  /*7640*/  HADD2.F32 R79, -RZ, R0.H1_H1 ;  /* 0x30000000ff4f7230 */ /* 0x000fe40000004100 */
[C---:B------:R-:W-:Y:S01]  /*7650*/  FMUL R0, R47.reuse, R4 ;  /* 0x000000042f007220 */ /* 0x040fe20000400000 */
[--C-:B------:R-:W-:Y:S02]  /*7660*/  HADD2.F32 R76, -RZ, R2.reuse.H0_H0 ;  /* 0x20000002ff4c7230 */ /* 0x100fe40000004100 */
[----:B------:R-:W-:Y:S01]  /*7670*/  FMUL R4, R47, R8 ;  /* 0x000000082f047220 */ /* 0x000fe20000400000 */
[----:B------:R-:W-:Y:S02]  /*7680*/  HADD2.F32 R77, -RZ, R2.H1_H1 ;  /* 0x30000002ff4d7230 */ /* 0x000fe40000004100 */
[----:B------:R-:W-:Y:S01]  /*7690*/  FFMA R0, R49, R50, R0 ;  /* 0x0000003231007223 */ /* 0x000fe20000000000 */
[--C-:B------:R-:W-:Y:S02]  /*76a0*/  HADD2.F32 R74, -RZ, R3.reuse.H0_H0 ;  /* 0x20000003ff4a7230 */ /* 0x100fe40000004100 */
[C---:B------:R-:W-:Y:S01]  /*76b0*/  FMUL R2, R47.reuse, R5 ;  /* 0x000000052f027220 */ /* 0x040fe20000400000 */
[----:B------:R-:W-:Y:S02]  /*76c0*/  HADD2.F32 R75, -RZ, R3.H1_H1 ;  /* 0x30000003ff4b7230 */ /* 0x000fe40000004100 */
[C---:B------:R-:W-:Y:S01]  /*76d0*/  FMUL R5, R47.reuse, R9 ;  /* 0x000000092f057220 */ /* 0x040fe20000400000 */
[----:B------:R-:W-:Y:S01]  /*76e0*/  FMUL R8, R47, R12 ;  /* 0x0000000c2f087220 */ /* 0x000fe20000400000 */
[----:B------:R-:W-:Y:S01]  /*76f0*/  FFMA R2, R49, R51, R2 ;  /* 0x0000003331027223 */ /* 0x000fe20000000002 */
[C---:B------:R-:W-:Y:S01]  /*7700*/  FMUL R9, R47.reuse, R13 ;  /* 0x0000000d2f097220 */ /* 0x040fe20000400000 */
[C---:B------:R-:W-:Y:S01]  /*7710*/  FMUL R12, R47.reuse, R21 ;  /* 0x000000152f0c7220 */ /* 0x040fe20000400000 */
[C---:B------:R-:W-:Y:S01]  /*7720*/  FMUL R21, R47.reuse, R30 ;  /* 0x0000001e2f157220 */ /* 0x040fe20000400000 */
[C---:B------:R-:W-:Y:S01]  /*7730*/  FMUL R13, R47.reuse, R22 ;  /* 0x000000162f0d7220 */ /* 0x040fe20000400000 */
        /* <DEDUP_REMOVED lines=9> */
[C---:B------:R-:W-:Y:S01]  /*77d0*/  FFMA R6, R49.reuse, R56, R6 ;  /* 0x0000003831067223 */ /* 0x040fe20000000006 */
[C---:B------:R-:W-:Y:S01]  /*77e0*/  FFMA R11, R49.reuse, R57, R11 ;  /* 0x00000039310b7223 */ /* 0x040fe2000000000b */
[C---:B------:R-:W-:Y:S01]  /*77f0*/  FFMA R8, R49.reuse, R58, R8 ;  /* 0x0000003a31087223 */ /* 0x040fe20000000008 */
[----:B------:R-:W-:Y:S01]  /*7800*/  FFMA R9, R49, R59, R9 ;  /* 0x0000003b31097223 */ /* 0x000fe20000000009 */
[----:B------:R-:W-:Y:S01]  /*7810*/  F2FP.SATFINITE.E4M3.F32.PACK_AB_MERGE_C R52, R7, R3, RZ ;  /* 0x000000030734723e */ /* 0x000fe200048070ff */
[----:B------:R-:W-:Y:S01]  /*7820*/  FFMA R10, R49, R60, R10 ;  /* 0x0000003c310a7223 */ /* 0x000fe2000000000a */
[----:B------:R-:W-:Y:S01]  /*7830*/  F2FP.SATFINITE.E4M3.F32.PACK_AB_MERGE_C R53, R11, R6, RZ ;  /* 0x000000060b35723e */ /* 0x000fe200048070ff */
[----:B------:R-:W-:Y:S01]  /*7840*/  FFMA R15, R49, R61, R15 ;  /* 0x0000003d310f7223 */ /* 0x000fe2000000000f */
[C---:B------:R-:W-:Y:S01]  /*7850*/  FMUL R3, R47.reuse, R16 ;  /* 0x000000102f037220 */ /* 0x040fe20000400000 */
[C---:B------:R-:W-:Y:S01]  /*7860*/  FMUL R6, R47.reuse, R17 ;  /* 0x000000112f067220 */ /* 0x040fe20000400000 */
[----:B------:R-:W-:Y:S01]  /*7870*/  F2FP.F16.E4M3.UNPACK_B R51, R87.H1 ;  /* 0x00000057ff33723e */ /* 0x000fe200030006ff */
[----:B------:R-:W-:Y:S01]  /*7880*/  FMUL R11, R47, R20 ;  /* 0x000000142f0b7220 */ /* 0x000fe20000400000 */
[----:B------:R-:W-:Y:S01]  /*7890*/  F2FP.SATFINITE.E4M3.F32.PACK_AB_MERGE_C R54, R15, R10, RZ ;  /* 0x0000000a0f36723e */ /* 0x000fe200048070ff */
[C---:B------:R-:W-:Y:S01]  /*78a0*/  FFMA R3, R49.reuse, R62, R3 ;  /* 0x0000003e31037223 */ /* 0x040fe20000000003 */
[----:B------:R-:W-:Y:S01]  /*78b0*/  FFMA R6, R49, R63, R6 ;  /* 0x0000003f31067223 */ /* 0x000fe20000000006 */
[----:B------:R-:W-:Y:S01]  /*78c0*/  FMUL R20, R47, R29 ;  /* 0x0000001d2f147220 */ /* 0x000fe20000400000 */
[----:B------:R-:W-:Y:S01]  /*78d0*/  F2FP.SATFINITE.E4M3.F32.PACK_AB_MERGE_C R29, R5, R4, R53 ;  /* 0x00000004051d723e */ /* 0x000fe20004807035 */
[----:B------:R-:W-:Y:S01]  /*78e0*/  FMUL R10, R47, R19 ;  /* 0x000000132f0a7220 */ /* 0x000fe20000400000 */
[----:B------:R-:W-:Y:S01]  /*78f0*/  F2FP.SATFINITE.E4M3.F32.PACK_AB_MERGE_C R30, R9, R8, R54 ;  /* 0x00000008091e723e */ /* 0x000fe20004807036 */
        /* <DEDUP_REMOVED lines=10> */
[----:B------:R-:W-:Y:S01]  /*79a0*/  FFMA R14, R49, R69, R14 ;  /* 0x00000045310e7223 */ /* 0x000fe2000000000e */
[----:B------:R-:W-:Y:S01]  /*79b0*/  FMUL R18, R47, R27 ;  /* 0x0000001b2f127220 */ /* 0x000fe20000400000 */
[C---:B------:R-:W-:Y:S01]  /*79c0*/  FFMA R15, R49.reuse, R70, R15 ;  /* 0x00000046310f7223 */ /* 0x040fe2000000000f */
[C---:B------:R-:W-:Y:S01]  /*79d0*/  FFMA R16, R49.reuse, R71, R16 ;  /* 0x0000004731107223 */ /* 0x040fe20000000010 */
[C---:B------:R-:W-:Y:S01]  /*79e0*/  FFMA R17, R49.reuse, R72, R17 ;  /* 0x0000004831117223 */ /* 0x040fe20000000011 */
[C---:B------:R-:W-:Y:S01]  /*79f0*/  FFMA R18, R49.reuse, R73, R18 ;  /* 0x0000004931127223 */ /* 0x040fe20000000012 */
[----:B------:R-:W-:Y:S01]  /*7a00*/  FFMA R19, R49, R74, R19 ;  /* 0x0000004a31137223 */ /* 0x000fe20000000013 */
[----:B------:R-:W-:Y:S01]  /*7a10*/  FMUL R23, R47, R32 ;  /* 0x000000202f177220 */ /* 0x000fe20000400000 */
[----:B------:R-:W-:Y:S01]  /*7a20*/  FFMA R20, R49, R75, R20 ;  /* 0x0000004b31147223 */ /* 0x000fe20000000014 */
[----:B------:R-:W-:Y:S01]  /*7a30*/  FMUL R24, R47, R33 ;  /* 0x000000212f187220 */ /* 0x000fe20000400000 */
[--C-:B------:R-:W-:Y:S02]  /*7a40*/  HADD2.F32 R50, -RZ, R51.reuse.H0_H0 ;  /* 0x20000033ff327230 */ /* 0x100fe40000004100 */
[----:B------:R-:W-:Y:S01]  /*7a50*/  FFMA R21, R49, R76, R21 ;  /* 0x0000004c31157223 */ /* 0x000fe20000000015 */
[----:B------:R-:W-:Y:S02]  /*7a60*/  HADD2.F32 R51, -RZ, R51.H1_H1 ;  /* 0x30000033ff337230 */ /* 0x000fe40000004100 */
[----:B------:R-:W-:Y:S01]  /*7a70*/  FMUL R25, R47, R34 ;  /* 0x000000222f197220 */ /* 0x000fe20000400000 */
[----:B------:R-:W-:Y:S01]  /*7a80*/  FFMA R22, R49, R77, R22 ;  /* 0x0000004d31167223 */ /* 0x000fe20000000016 */
[----:B------:R-:W-:Y:S01]  /*7a90*/  FMUL R26, R47, R35 ;  /* 0x000000232f1a7220 */ /* 0x000fe20000400000 */
[----:B------:R-:W-:Y:S01]  /*7aa0*/  F2FP.SATFINITE.E4M3.F32.PACK_AB_MERGE_C R7, R10, R7, RZ ;  /* 0x000000070a07723e */ /* 0x000fe200048070ff */
[C---:B------:R-:W-:Y:S01]  /*7ab0*/  FFMA R23, R49.reuse, R78, R23 ;  /* 0x0000004e31177223 */ /* 0x040fe20000000017 */
[C---:B------:R-:W-:Y:S01]  /*7ac0*/  FFMA R24, R49.reuse, R79, R24 ;  /* 0x0000004f31187223 */ /* 0x040fe20000000018 */
[C---:B------:R-:W-:Y:S01]  /*7ad0*/  FFMA R25, R49.reuse, R50, R25 ;  /* 0x0000003231197223 */ /* 0x040fe20000000019 */
[----:B------:R-:W-:Y:S01]  /*7ae0*/  FFMA R26, R49, R51, R26 ;  /* 0x00000033311a7223 */ /* 0x000fe2000000001a */
[----:B------:R-:W-:Y:S02]  /*7af0*/  F2FP.SATFINITE.E4M3.F32.PACK_AB_MERGE_C R28, R2, R0, R52 ;  /* 0x00000000021c723e */ /* 0x000fe40004807034 */
[----:B------:R-:W-:Y:S02]  /*7b00*/  F2FP.SATFINITE.E4M3.F32.PACK_AB_MERGE_C R31, R6, R3, R7 ;  /* 0x00000003061f723e */ /* 0x000fe40004807007 */
[----:B------:R-:W-:Y:S02]  /*7b10*/  F2FP.SATFINITE.E4M3.F32.PACK_AB_MERGE_C R13, R14, R13, RZ ;  /* 0x0000000d0e0d723e */ /* 0x000fe400048070ff */
[----:B------:R-:W-:Y:S01]  /*7b20*/  F2FP.SATFINITE.E4M3.F32.PACK_AB_MERGE_C R17, R18, R17, RZ ;  /* 0x000000111211723e */ /* 0x000fe200048070ff */
[----:B------:R1:W-:Y:S01]  /*7b30*/  STS.128 [R100+UR49+0x5200], R28 ;  /* 0x0052001c64007988 */ /* 0x0003e20008000c31 */
[----:B------:R-:W-:Y:S02]  /*7b40*/  F2FP.SATFINITE.E4M3.F32.PACK_AB_MERGE_C R14, R22, R21, RZ ;  /* 0x00000015160e723e */ /* 0x000fe400048070ff */
[----:B------:R-:W-:Y:S02]  /*7b50*/  F2FP.SATFINITE.E4M3.F32.PACK_AB_MERGE_C R25, R26, R25, RZ ;  /* 0x000000191a19723e */ /* 0x000fe400048070ff */
[----:B------:R-:W-:Y:S02]  /*7b60*/  F2FP.SATFINITE.E4M3.F32.PACK_AB_MERGE_C R12, R12, R11, R13 ;  /* 0x0000000b0c0c723e */ /* 0x000fe4000480700d */
[----:B------:R-:W-:Y:S02]  /*7b70*/  F2FP.SATFINITE.E4M3.F32.PACK_AB_MERGE_C R13, R16, R15, R17 ;  /* 0x0000000f100d723e */ /* 0x000fe40004807011 */
        /* <DEDUP_REMOVED lines=13> */
[----:B------:R-:W-:Y:S02]  /*7c50*/  UIADD3 UR12, UP0, UPT, UR52, 0x680, URZ ;  /* 0x00000680340c7890 */ /* 0x000fe4000ff1e0ff */
[----:B------:R-:W-:Y:S02]  /*7c60*/  UIADD3 UR9, UPT, UPT, UR41, 0x20, URZ ;  /* 0x0000002029097890 */ /* 0x000fe4000fffe0ff */
[----:B------:R-:W-:Y:S02]  /*7c70*/  UIADD3 UR8, UPT, UPT, UR49, 0x5200, URZ ;  /* 0x0000520031087890 */ /* 0x000fe4000fffe0ff */
[----:B------:R-:W-:Y:S01]  /*7c80*/  UIADD3.X UR13, UPT, UPT, URZ, UR53, URZ, UP0, !UPT ;  /* 0x00000035ff0d7290 */ /* 0x000fe200087fe4ff */
[----:B------:R-:W-:Y:S01]  /*7c90*/  UMOV UR10, UR42 ;  /* 0x0000002a000a7c82 */ /* 0x000fe20008000000 */
[----:B------:R-:W-:Y:S01]  /*7ca0*/  UMOV UR11, UR36 ;  /* 0x00000024000b7c82 */ /* 0x000fe20008000000 */
[----:B------:R-:W-:Y:S02]  /*7cb0*/  UIADD3 UR5, UPT, UPT, UR41, 0xa0, URZ ;  /* 0x000000a029057890 */ /* 0x000fe4000fffe0ff */
[----:B------:R-:W-:Y:S01]  /*7cc0*/  UIADD3 UR4, UPT, UPT, UR49, 0x5a00, URZ ;  /* 0x00005a0031047890 */ /* 0x000fe2000fffe0ff */
[----:B------:R-:W-:Y:S03]  /*7cd0*/  UMOV UR6, UR42 ;  /* 0x0000002a00067c82 */ /* 0x000fe60008000000 */
[----:B------:R2:W-:Y:S01]  /*7ce0*/  UTMASTG.3D [UR8], [UR12] ;  /* 0x000000080c0073b5 */ /* 0x0005e20008010000 */
[----:B------:R-:W-:Y:S04]  /*7cf0*/  UMOV UR7, UR36 ;  /* 0x0000002400077c82 */ /* 0x000fe80008000000 */
[----:B------:R2:W-:Y:S01]  /*7d00*/  UTMASTG.3D [UR4], [UR12] ;  /* 0x000000040c0073b5 */ /* 0x0005e20008010000 */
[----:B------:R0:W-:Y:S01]  /*7d10*/  UTMACMDFLUSH ;  /* 0x00000000000079b7 */ /* 0x0001e20000000000 */
[----:B--2---:R-:W-:Y:S04]  /*7d20*/  DEPBAR.LE SB0, 0x1 ;  /* 0x000080400000791a */ /* 0x004fe80000000000 */
.L_x_126:
[----:B------:R-:W-:Y:S05]  /*7d30*/  BSYNC.RECONVERGENT B0 ;  /* 0x0000000000007941 */ /* 0x000fea0003800200 */
.L_x_125:
        /* <DEDUP_REMOVED lines=15> */
.L_x_130:
[----:B------:R-:W-:Y:S05]  /*7e30*/  BSYNC B0 ;  /* 0x0000000000007941 */ /* 0x000fea0003800000 */
.L_x_129:
[----:B------:R-:W-:Y:S01]  /*7e40*/  ISETP.NE.AND P0, PT, R115, RZ, PT ;  /* 0x000000ff7300720c */ /* 0x000fe20003f05270 */
[----:B------:R-:W-:Y:S11]  /*7e50*/  VIADD R105, R105, 0x1 ;  /* 0x0000000169697836 */ /* 0x000ff60000000000 */
[----:B------:R-:W-:Y:S01]  /*7e60*/  @!UPT UIADD3 URZ, UPT, UPT, URZ, URZ, URZ ;  /* 0x000000fffffff290 */ /* 0x000fe2000fffe0ff */
[----:B------:R3:W4:Y:S04]  /*7e70*/  @P0 LDS.128 R84, [R2+0x200] ;  /* 0x0002000002540984 */ /* 0x0007280000000c00 */
[----:B------:R1:W1:Y:S01]  /*7e80*/  @P0 LDS.128 R80, [R3+UR49+0x200] ;  /* 0x0002003103500984 */ /* 0x0002620008000c00 */
        /* <DEDUP_REMOVED lines=14> */
.L_x_128:
[----:B------:R-:W-:Y:S05]  /*7f70*/  BSYNC B1 ;  /* 0x0000000000017941 */ /* 0x000fea0003800000 */
.L_x_127:
[----:B------:R-:W-:Y:S05]  /*7f80*/  VIADD R0, R48, 0x40 ;  /* 0x0000004030007836 */ /* 0x000fea0000000000 */
[----:B------:R-:W-:Y:S04]  /*7f90*/  SHF.R.U32.HI R0, RZ, 0x15, R0 ;  /* 0x00000015ff007819 */ /* 0x000fe80000011600 */
[----:B------:R-:W-:Y:S11]  /*7fa0*/  LOP3.LUT P0, RZ, R0, 0x3, R102, 0x48, !PT ;  /* 0x0000000300ff7812 */ /* 0x000ff60007804866 */
[----:B------:R-:W-:Y:S02]  /*7fb0*/  @!UPT UIADD3 URZ, UPT, UPT, URZ, URZ, URZ ;  /* 0x000000fffffff290 */ /* 0x000fe4000fffe0ff */
[----:B------:R-:W-:Y:S05]  /*7fc0*/  @!P0 BRA `(.L_x_132) ;  /* 0x0000000000408947 */ /* 0x000fea0003800000 */
[----:B------:R-:W2:Y:S01]  /*7fd0*/  LDCU.64 UR8, c[0x4][0x78] ;  /* 0x01000f00ff0877ac */ /* 0x000ea20008000a00 */
[----:B------:R-:W-:Y:S01]  /*7fe0*/  MOV R3, 0x0 ;  /* 0x0000000000037802 */ /* 0x000fe20000000f00 */
[----:B-1----:R-:W-:Y:S02]  /*7ff0*/  HFMA2 R12, -RZ, RZ, 0, 5.9604644775390625e-08 ;  /* 0x00000001ff0c7431 */ /* 0x002fe400000001ff */
[----:B------:R-:W-:Y:S02]  /*8000*/  IMAD.MOV.U32 R8, RZ, RZ, 0x192 ;  /* 0x00000192ff087424 */ /* 0x000fe400078e00ff */
[----:B------:R-:W-:Y:S01]  /*8010*/  IMAD.MOV.U32 R13, RZ, RZ, RZ ;  /* 0x000000ffff0d7224 */ /* 0x000fe200078e00ff */
[----:B------:R-:W1:Y:S01]  /*8020*/  LDCU.64 UR6, c[0x4][0x80] ;  /* 0x01001000ff0677ac */ /* 0x000e620008000a00 */
[----:B------:R-:W3:Y:S01]  /*8030*/  LDC.64 R2, c[0x4][R3] ;  /* 0x0100000003027b82 */ /* 0x000ee20000000a00 */
[----:B------:R-:W4:Y:S01]  /*8040*/  LDCU.64 UR4, c[0x4][0x18] ;  /* 0x01000300ff0477ac */ /* 0x000f220008000a00 */
[----:B--2---:R-:W-:Y:S01]  /*8050*/  MOV R5, UR9 ;  /* 0x0000000900057c02 */ /* 0x004fe20008000f00 */
[----:B------:R-:W-:Y:S01]  /*8060*/  IMAD.U32 R4, RZ, RZ, UR8 ;  /* 0x00000008ff047e24 */ /* 0x000fe2000f8e00ff */
[----:B-1----:R-:W-:Y:S01]  /*8070*/  MOV R7, UR7 ;  /* 0x0000000700077c02 */ /* 0x002fe20008000f00 */
[----:B------:R-:W-:Y:S01]  /*8080*/  IMAD.U32 R6, RZ, RZ, UR6 ;  /* 0x00000006ff067e24 */ /* 0x000fe2000f8e00ff */
[----:B----4-:R-:W-:Y:S01]  /*8090*/  MOV R11, UR5 ;  /* 0x00000005000b7c02 */ /* 0x010fe20008000f00 */
[----:B------:R-:W-:Y:S02]  /*80a0*/  IMAD.U32 R10, RZ, RZ, UR4 ;  /* 0x00000004ff0a7e24 */ /* 0x000fe4000f8e00ff */
[----:B------:R-:W-:Y:S07]  /*80b0*/  LEPC R20, `(.L_x_132) ;  /* 0x000000001014794e */ /* 0x000fee0000000000 */
[----:B---3--:R-:W-:Y:S05]  /*80c0*/  CALL.ABS.NOINC R2 ;  /* 0x0000000002007343 */ /* 0x008fea0003c00000 */
.L_x_132:
        /* <DEDUP_REMOVED lines=147> */
[----:B------:R-:W-:Y:S02]  /*8a00*/  UIADD3 UR12, UP0, UPT, UR52, 0x680, URZ ;  /* 0x00000680340c7890 */ /* 0x000fe4000ff1e0ff */
[----:B------:R-:W-:Y:S02]  /*8a10*/  UIADD3 UR5, UPT, UPT, UR41, 0x40, URZ ;  /* 0x0000004029057890 */ /* 0x000fe4000fffe0ff */
[----:B------:R-:W-:Y:S01]  /*8a20*/  MOV R108, UR4 ;  /* 0x00000004006c7c02 */ /* 0x000fe20008000f00 */
[----:B------:R-:W-:Y:S01]  /*8a30*/  UIADD3.X UR13, UPT, UPT, URZ, UR53, URZ, UP0, !UPT ;  /* 0x00000035ff0d7290 */ /* 0x000fe200087fe4ff */
[----:B------:R-:W-:Y:S02]  /*8a40*/  UMOV UR6, UR42 ;  /* 0x0000002a00067c82 */ /* 0x000fe40008000000 */
[----:B------:R-:W-:Y:S01]  /*8a50*/  R2UR UR4, R108 ;  /* 0x000000006c0472ca */ /* 0x000fe200000e0000 */
[----:B------:R-:W-:Y:S01]  /*8a60*/  UMOV UR7, UR36 ;  /* 0x0000002400077c82 */ /* 0x000fe20008000000 */
[----:B------:R-:W-:Y:S02]  /*8a70*/  UIADD3 UR9, UPT, UPT, UR41, 0xc0, URZ ;  /* 0x000000c029097890 */ /* 0x000fe4000fffe0ff */
[----:B------:R-:W-:Y:S01]  /*8a80*/  UIADD3 UR8, UPT, UPT, UR49, 0x4a00, URZ ;  /* 0x00004a0031087890 */ /* 0x000fe2000fffe0ff */
[----:B------:R-:W-:Y:S01]  /*8a90*/  UMOV UR10, UR42 ;  /* 0x0000002a000a7c82 */ /* 0x000fe20008000000 */
[----:B------:R-:W-:Y:S07]  /*8aa0*/  UMOV UR11, UR36 ;  /* 0x00000024000b7c82 */ /* 0x000fee0008000000 */
[----:B------:R2:W-:Y:S01]  /*8ab0*/  UTMASTG.3D [UR4], [UR12] ;  /* 0x000000040c0073b5 */ /* 0x0005e20008010000 */
[----:B------:R2:W-:Y:S01]  /*8ac0*/  UTMASTG.3D [UR8], [UR12] ;  /* 0x000000080c0073b5 */ /* 0x0005e20008010000 */
[----:B------:R0:W-:Y:S01]  /*8ad0*/  UTMACMDFLUSH ;  /* 0x00000000000079b7 */ /* 0x0001e20000000000 */
[----:B--2---:R-:W-:Y:S04]  /*8ae0*/  DEPBAR.LE SB0, 0x1 ;  /* 0x000080400000791a */ /* 0x004fe80000000000 */
.L_x_134:
[----:B------:R-:W-:Y:S05]  /*8af0*/  BSYNC.RECONVERGENT B0 ;  /* 0x0000000000007941 */ /* 0x000fea0003800200 */
.L_x_133:
        /* <DEDUP_REMOVED lines=15> */
.L_x_138:
[----:B------:R-:W-:Y:S05]  /*8bf0*/  BSYNC B0 ;  /* 0x0000000000007941 */ /* 0x000fea0003800000 */
.L_x_137:
        /* <DEDUP_REMOVED lines=19> */
.L_x_136:
[----:B------:R-:W-:Y:S05]  /*8d30*/  BSYNC B1 ;  /* 0x0000000000017941 */ /* 0x000fea0003800000 */
.L_x_135:
        /* <DEDUP_REMOVED lines=21> */
.L_x_140:
[----:B------:R-:W-:Y:S01]  /*8e90*/  ISETP.NE.AND P0, PT, R109, RZ, PT ;  /* 0x000000ff6d00720c */ /* 0x000fe20003f05270 */
[----:B------:R-:W-:Y:S05]  /*8ea0*/  WARPSYNC.ALL ;  /* 0x0000000000007948 */ /* 0x000fea0003800000 */
[----:B------:R-:W-:Y:S01]  /*8eb0*/  R2UR UR4, R48 ;  /* 0x00000000300472ca */ /* 0x000fe200000e0000 */
[----:B------:R-:W-:Y:S01]  /*8ec0*/  BSSY.RECONVERGENT B0, `(.L_x_141) ;  /* 0x000009f000007945 */ /* 0x000fe20003800200 */
[-C--:B------:R-:W-:Y:S02]  /*8ed0*/  F2FP.F16.E4M3.UNPACK_B R4, R81.reuse ;  /* 0x00000051ff04723e */ /* 0x080fe400020006ff */
[-C--:B------:R-:W-:Y:S02]  /*8ee0*/  F2FP.F16.E4M3.UNPACK_B R2, R80.reuse ;  /* 0x00000050ff02723e */ /* 0x080fe400020006ff */
[----:B------:R-:W-:Y:S01]  /*8ef0*/  F2FP.F16.E4M3.UNPACK_B R80, R80.H1 ;  /* 0x00000050ff50723e */ /* 0x000fe200030006ff */
[--C-:B------:R-:W-:Y:S01]  /*8f00*/  HADD2.F32 R50, -RZ, R4.reuse.H0_H0 ;  /* 0x20000004ff327230 */ /* 0x100fe20000004100 */
[----:B------:R-:W-:Y:S01]  /*8f10*/  F2FP.F16.E4M3.UNPACK_B R81, R81.H1 ;  /* 0x00000051ff51723e */ /* 0x000fe200030006ff */
[----:B------:R-:W-:Y:S01]  /*8f20*/  HADD2.F32 R51, -RZ, R4.H1_H1 ;  /* 0x30000004ff337230 */ /* 0x000fe20000004100 */
[-C--:B------:R-:W-:Y:S01]  /*8f30*/  F2FP.F16.E4M3.UNPACK_B R55, R82.reuse ;  /* 0x00000052ff37723e */ /* 0x080fe200020006ff */
[--C-:B------:R-:W-:Y:S01]  /*8f40*/  HADD2.F32 R0, -RZ, R2.reuse.H0_H0 ;  /* 0x20000002ff007230 */ /* 0x100fe20000004100 */
[----:B------:R-:W-:Y:S01]  /*8f50*/  F2FP.F16.E4M3.UNPACK_B R82, R82.H1 ;  /* 0x00000052ff52723e */ /* 0x000fe200030006ff */
[----:B-1----:R-:W1:Y:S01]  /*8f60*/  LDTM.x32 R4, tmem[UR4+0x60] ;  /* 0x00006004000479ee */ /* 0x002e6200082c0000 */
[----:B------:R-:W-:Y:S01]  /*8f70*/  NOP ;  /* 0x0000000000007918 */ /* 0x000fe20000000000 */
[----:B------:R-:W-:Y:S01]  /*8f80*/  IADD3 R111, PT, PT, R111, 0xe0, RZ ;  /* 0x000000e06f6f7810 */ /* 0x000fe20007ffe0ff */
[----:B------:R-:W-:Y:S01]  /*8f90*/  HADD2.F32 R2, -RZ, R2.H1_H1 ;  /* 0x30000002ff027230 */ /* 0x000fe20000004100 */
[----:B------:R-:W-:Y:S01]  /*8fa0*/  F2FP.F16.E4M3.UNPACK_B R59, R83 ;  /* 0x00000053ff3b723e */ /* 0x000fe200020006ff */
[--C-:B------:R-:W-:Y:S01]  /*8fb0*/  HADD2.F32 R54, -RZ, R55.reuse.H0_H0 ;  /* 0x20000037ff367230 */ /* 0x100fe20000004100 */
[----:B------:R-:W-:Y:S01]  /*8fc0*/  LOP3.LUT R111, R111, 0xfefffff8, RZ, 0xc0, !PT ;  /* 0xfefffff86f6f7812 */ /* 0x000fe200078ec0ff */
[----:B------:R-:W-:Y:S01]  /*8fd0*/  HADD2.F32 R55, -RZ, R55.H1_H1 ;  /* 0x30000037ff377230 */ /* 0x000fe20000004100 */
[----:B------:R-:W-:Y:S01]  /*8fe0*/  F2FP.F16.E4M3.UNPACK_B R63, R84 ;  /* 0x00000054ff3f723e */ /* 0x000fe200020006ff */
[--C-:B------:R-:W-:Y:S01]  /*8ff0*/  HADD2.F32 R58, -RZ, R59.reuse.H0_H0 ;  /* 0x2000003bff3a7230 */ /* 0x100fe20000004100 */
[----:B-1----:R1:W-:Y:S01]  /*9000*/  SYNCS.ARRIVE.TRANS64.RED.A1T0 RZ, [R111+URZ], RZ ;  /* 0x000000ff6fff79a7 */ /* 0x0023e200081004ff */
[----:B------:R-:W-:Y:S01]  /*9010*/  HADD2.F32 R59, -RZ, R59.H1_H1 ;  /* 0x3000003bff3b7230 */ /* 0x000fe20000004100 */
[----:B------:R-:W-:Y:S01]  /*9020*/  F2FP.F16.E4M3.UNPACK_B R67, R85 ;  /* 0x00000055ff43723e */ /* 0x000fe200020006ff */
[--C-:B------:R-:W-:Y:S01]  /*9030*/  HADD2.F32 R62, -RZ, R63.reuse.H0_H0 ;  /* 0x2000003fff3e7230 */ /* 0x100fe20000004100 */
[----:B------:R-:W-:Y:S01]  /*9040*/  F2FP.F16.E4M3.UNPACK_B R71, R86 ;  /* 0x00000056ff47723e */ /* 0x000fe200020006ff */
[----:B------:R-:W-:Y:S01]  /*9050*/  HADD2.F32 R63, -RZ, R63.H1_H1 ;  /* 0x3000003fff3f7230 */ /* 0x000fe20000004100 */
[----:B------:R-:W-:Y:S01]  /*9060*/  F2FP.F16.E4M3.UNPACK_B R75, R87 ;  /* 0x00000057ff4b723e */ /* 0x000fe200020006ff */
[--C-:B------:R-:W-:Y:S01]  /*9070*/  HADD2.F32 R66, -RZ, R67.reuse.H0_H0 ;  /* 0x20000043ff427230 */ /* 0x100fe20000004100 */
[----:B------:R-:W-:Y:S01]  /*9080*/  F2FP.F16.E4M3.UNPACK_B R83, R83.H1 ;  /* 0x00000053ff53723e */ /* 0x000fe200030006ff */
[----:B------:R-:W-:Y:S01]  /*9090*/  HADD2.F32 R67, -RZ, R67.H1_H1 ;  /* 0x30000043ff437230 */ /* 0x000fe20000004100 */
[----:B------:R-:W-:Y:S01]  /*90a0*/  F2FP.F16.E4M3.UNPACK_B R84, R84.H1 ;  /* 0x00000054ff54723e */ /* 0x000fe200030006ff */
[--C-:B------:R-:W-:Y:S01]  /*90b0*/  HADD2.F32 R70, -RZ, R71.reuse.H0_H0 ;  /* 0x20000047ff467230 */ /* 0x100fe20000004100 */
[----:B------:R-:W-:Y:S01]  /*90c0*/  F2FP.F16.E4M3.UNPACK_B R85, R85.H1 ;  /* 0x00000055ff55723e */ /* 0x000fe200030006ff */
[----:B------:R-:W-:Y:S02]  /*90d0*/  HADD2.F32 R71, -RZ, R71.H1_H1 ;  /* 0x30000047ff477230 */ /* 0x000fe40000004100 */
[C---:B------:R-:W-:Y:S01]  /*90e0*/  FMUL R4, R47.reuse, R4 ;  /* 0x000000042f047220 */ /* 0x040fe20000400000 */
[C---:B------:R-:W-:Y:S01]  /*90f0*/  FMUL R5, R47.reuse, R5 ;  /* 0x000000052f057220 */ /* 0x040fe20000400000 */
[--C-:B------:R-:W-:Y:S02]  /*9100*/  HADD2.F32 R3, -RZ, R80.reuse.H0_H0 ;  /* 0x20000050ff037230 */ /* 0x100fe40000004100 */
[----:B------:R-:W-:Y:S01]  /*9110*/  FMUL R8, R47, R8 ;  /* 0x000000082f087220 */ /* 0x000fe20000400000 */
[C---:B------:R-:W-:Y:S01]  /*9120*/  FFMA R4, R49.reuse, R0, R4 ;  /* 0x0000000031047223 */ /* 0x040fe20000000004 */
        /* <DEDUP_REMOVED lines=12> */
[--C-:B------:R-:W-:Y:S02]  /*91f0*/  HADD2.F32 R74, -RZ, R75.reuse.H0_H0 ;  /* 0x2000004bff4a7230 */ /* 0x100fe40000004100 */
[C---:B------:R-:W-:Y:S01]  /*9200*/  FMUL R28, R47.reuse, R32 ;  /* 0x000000202f1c7220 */ /* 0x040fe20000400000 */
[----:B------:R-:W-:Y:S02]  /*9210*/  HADD2.F32 R75, -RZ, R75.H1_H1 ;  /* 0x3000004bff4b7230 */ /* 0x000fe40000004100 */
[C---:B------:R-:W-:Y:S01]  /*9220*/  FMUL R29, R47.reuse, R33 ;  /* 0x000000212f1d7220 */ /* 0x040fe20000400000 */
[----:B------:R-:W-:Y:S02]  /*9230*/  HADD2.F32 R48, -RZ, R80.H1_H1 ;  /* 0x30000050ff307230 */ /* 0x000fe40000004100 */
[C---:B------:R-:W-:Y:S01]  /*9240*/  FMUL R6, R47.reuse, R6 ;  /* 0x000000062f067220 */ /* 0x040fe20000400000 */
[C---:B------:R-:W-:Y:S01]  /*9250*/  FMUL R7, R47.reuse, R7 ;  /* 0x000000072f077220 */ /* 0x040fe20000400000 */
[--C-:B------:R-:W-:Y:S02]  /*9260*/  HADD2.F32 R52, -RZ, R81.reuse.H0_H0 ;  /* 0x20000051ff347230 */ /* 0x100fe40000004100 */
[----:B------:R-:W-:Y:S01]  /*9270*/  FMUL R10, R47, R10 ;  /* 0x0000000a2f0a7220 */ /* 0x000fe20000400000 */
[C---:B------:R-:W-:Y:S01]  /*9280*/  FFMA R6, R49.reuse, R3, R6 ;  /* 0x0000000331067223 */ /* 0x040fe20000000006 */
[----:B------:R-:W-:Y:S02]  /*9290*/  HADD2.F32 R53, -RZ, R81.H1_H1 ;  /* 0x30000051ff357230 */ /* 0x000fe40000004100 */
[C---:B------:R-:W-:Y:S01]  /*92a0*/  FFMA R7, R49.reuse, R48, R7 ;  /* 0x0000003031077223 */ /* 0x040fe20000000007 */
[C---:B------:R-:W-:Y:S01]  /*92b0*/  FFMA R8, R49.reuse, R50, R8 ;  /* 0x0000003231087223 */ /* 0x040fe20000000008 */
[C---:B------:R-:W-:Y:S01]  /*92c0*/  FFMA R9, R49.reuse, R51, R9 ;  /* 0x0000003331097223 */ /* 0x040fe20000000009 */
[----:B------:R-:W-:Y:S01]  /*92d0*/  FFMA R10, R49, R52, R10 ;  /* 0x00000034310a7223 */ /* 0x000fe2000000000a */
[----:B------:R-:W-:Y:S01]  /*92e0*/  FMUL R11, R47, R11 ;  /* 0x0000000b2f0b7220 */ /* 0x000fe20000400000 */
[----:B------:R-:W-:Y:S01]  /*92f0*/  F2FP.F16.E4M3.UNPACK_B R86, R86.H1 ;  /* 0x00000056ff56723e */ /* 0x000fe200030006ff */
[--C-:B------:R-:W-:Y:S01]  /*9300*/  HADD2.F32 R56, -RZ, R82.reuse.H0_H0 ;  /* 0x20000052ff387230 */ /* 0x100fe20000004100 */
[----:B------:R-:W-:Y:S01]  /*9310*/  F2FP.SATFINITE.E4M3.F32.PACK_AB_MERGE_C R6, R7, R6, RZ ;  /* 0x000000060706723e */ /* 0x000fe200048070ff */
[C---:B------:R-:W-:Y:S01]  /*9320*/  FFMA R11, R49.reuse, R53, R11 ;  /* 0x00000035310b7223 */ /* 0x040fe2000000000b */
[C---:B------:R-:W-:Y:S01]  /*9330*/  FFMA R12, R49.reuse, R54, R12 ;  /* 0x00000036310c7223 */ /* 0x040fe2000000000c */
[----:B------:R-:W-:Y:S01]  /*9340*/  FFMA R13, R49, R55, R13 ;  /* 0x00000037310d7223 */ /* 0x000fe2000000000d */
[----:B------:R-:W-:Y:S01]  /*9350*/  F2FP.SATFINITE.E4M3.F32.PACK_AB_MERGE_C R4, R5, R4, R6 ;  /* 0x000000040504723e */ /* 0x000fe20004807006 */
[----:B------:R-:W-:Y:S01]  /*9360*/  HADD2.F32 R57, -RZ, R82.H1_H1 ;  /* 0x30000052ff397230 */ /* 0x000fe20000004100 */
[----:B------:R-:W-:Y:S01]  /*9370*/  F2FP.SATFINITE.E4M3.F32.PACK_AB_MERGE_C R10, R11, R10, RZ ;  /* 0x0000000a0b0a723e */ /* 0x000fe200048070ff */
[C---:B------:R-:W-:Y:S01]  /*9380*/  FMUL R14, R47.reuse, R14 ;  /* 0x0000000e2f0e7220 */ /* 0x040fe20000400000 */
[----:B------:R-:W-:Y:S01]  /*9390*/  FMUL R15, R47, R15 ;  /* 0x0000000f2f0f7220 */ /* 0x000fe20000400000 */
[--C-:B------:R-:W-:Y:S01]  /*93a0*/  HADD2.F32 R60, -RZ, R83.reuse.H0_H0 ;  /* 0x20000053ff3c7230 */ /* 0x100fe20000004100 */
[----:B------:R-:W-:Y:S01]  /*93b0*/  F2FP.SATFINITE.E4M3.F32.PACK_AB_MERGE_C R5, R9, R8, R10 ;  /* 0x000000080905723e */ /* 0x000fe2000480700a */
[C---:B------:R-:W-:Y:S01]  /*93c0*/  FFMA R14, R49.reuse, R56, R14 ;  /* 0x00000038310e7223 */ /* 0x040fe2000000000e */
[C---:B------:R-:W-:Y:S01]  /*93d0*/  FFMA R15, R49.reuse, R57, R15 ;  /* 0x00000039310f7223 */ /* 0x040fe2000000000f */
[C---:B------:R-:W-:Y:S01]  /*93e0*/  FFMA R16, R49.reuse, R58, R16 ;  /* 0x0000003a31107223 */ /* 0x040fe20000000010 */
[----:B------:R-:W-:Y:S01]  /*93f0*/  FFMA R17, R49, R59, R17 ;  /* 0x0000003b31117223 */ /* 0x000fe20000000011 */
[----:B------:R-:W-:Y:S02]  /*9400*/  HADD2.F32 R61, -RZ, R83.H1_H1 ;  /* 0x30000053ff3d7230 */ /* 0x000fe40000004100 */
[C---:B------:R-:W-:Y:S01]  /*9410*/  FMUL R18, R47.reuse, R18 ;  /* 0x000000122f127220 */ /* 0x040fe20000400000 */
[C---:B------:R-:W-:Y:S01]  /*9420*/  FMUL R19, R47.reuse, R19 ;  /* 0x000000132f137220 */ /* 0x040fe20000400000 */
[--C-:B------:R-:W-:Y:S02]  /*9430*/  HADD2.F32 R64, -RZ, R84.reuse.H0_H0 ;  /* 0x20000054ff407230 */ /* 0x100fe40000004100 */
[----:B------:R-:W-:Y:S01]  /*9440*/  FMUL R22, R47, R22 ;  /* 0x000000162f167220 */ /* 0x000fe20000400000 */
[C---:B------:R-:W-:Y:S01]  /*9450*/  FFMA R18, R49.reuse, R60, R18 ;  /* 0x0000003c31127223 */ /* 0x040fe20000000012 */
[----:B------:R-:W-:Y:S02]  /*9460*/  HADD2.F32 R65, -RZ, R84.H1_H1 ;  /* 0x30000054ff417230 */ /* 0x000fe40000004100 */
[----:B------:R-:W-:Y:S01]  /*9470*/  FFMA R19, R49, R61, R19 ;  /* 0x0000003d31137223 */ /* 0x000fe20000000013 */
[----:B------:R-:W-:Y:S01]  /*9480*/  FMUL R23, R47, R23 ;  /* 0x000000172f177220 */ /* 0x000fe20000400000 */
[C---:B------:R-:W-:Y:S01]  /*9490*/  FFMA R20, R49.reuse, R62, R20 ;  /* 0x0000003e31147223 */ /* 0x040fe20000000014 */
[C---:B------:R-:W-:Y:S01]  /*94a0*/  FFMA R21, R49.reuse, R63, R21 ;  /* 0x0000003f31157223 */ /* 0x040fe20000000015 */
[--C-:B------:R-:W-:Y:S02]  /*94b0*/  HADD2.F32 R68, -RZ, R85.reuse.H0_H0 ;  /* 0x20000055ff447230 */ /* 0x100fe40000004100 */
[----:B------:R-:W-:Y:S01]  /*94c0*/  FFMA R22, R49, R64, R22 ;  /* 0x0000004031167223 */ /* 0x000fe20000000016 */
[----:B------:R-:W-:Y:S02]  /*94d0*/  HADD2.F32 R69, -RZ, R85.H1_H1 ;  /* 0x30000055ff457230 */ /* 0x000fe40000004100 */
[----:B------:R-:W-:Y:S01]  /*94e0*/  FMUL R3, R47, R26 ;  /* 0x0000001a2f037220 */ /* 0x000fe20000400000 */
[----:B------:R-:W-:Y:S01]  /*94f0*/  FFMA R23, R49, R65, R23 ;  /* 0x0000004131177223 */ /* 0x000fe20000000017 */
[----:B------:R-:W-:Y:S01]  /*9500*/  FMUL R27, R47, R27 ;  /* 0x0000001b2f1b7220 */ /* 0x000fe20000400000 */
[C---:B------:R-:W-:Y:S01]  /*9510*/  FFMA R0, R49.reuse, R66, R0 ;  /* 0x0000004231007223 */ /* 0x040fe20000000000 */
[----:B------:R-:W-:Y:S01]  /*9520*/  F2FP.F16.E4M3.UNPACK_B R87, R87.H1 ;  /* 0x00000057ff57723e */ /* 0x000fe200030006ff */
        /* <DEDUP_REMOVED lines=15> */
[----:B------:R-:W-:Y:S01]  /*9620*/  F2FP.SATFINITE.E4M3.F32.PACK_AB_MERGE_C R14, R15, R14, RZ ;  /* 0x0000000e0f0e723e */ /* 0x000fe200048070ff */
[----:B------:R-:W-:Y:S01]  /*9630*/  FFMA R28, R49, R74, R28 ;  /* 0x0000004a311c7223 */ /* 0x000fe2000000001c */
[----:B------:R-:W-:Y:S01]  /*9640*/  F2FP.SATFINITE.E4M3.F32.PACK_AB_MERGE_C R7, R19, R18, RZ ;  /* 0x000000121307723e */ /* 0x000fe200048070ff */
[C---:B------:R-:W-:Y:S01]  /*9650*/  FFMA R29, R49.reuse, R75, R29 ;  /* 0x0000004b311d7223 */ /* 0x040fe2000000001d */
[----:B------:R-:W-:Y:S01]  /*9660*/  FFMA R30, R49, R76, R30 ;  /* 0x0000004c311e7223 */ /* 0x000fe2000000001e */
[----:B------:R-:W-:Y:S01]  /*9670*/  F2FP.SATFINITE.E4M3.F32.PACK_AB_MERGE_C R22, R23, R22, RZ ;  /* 0x000000161716723e */ /* 0x000fe200048070ff */
[----:B------:R-:W-:Y:S01]  /*9680*/  FFMA R35, R49, R77, R35 ;  /* 0x0000004d31237223 */ /* 0x000fe20000000023 */
[----:B------:R-:W-:Y:S02]  /*9690*/  F2FP.SATFINITE.E4M3.F32.PACK_AB_MERGE_C R6, R13, R12, R14 ;  /* 0x0000000c0d06723e */ /* 0x000fe4000480700e */
[----:B------:R-:W-:Y:S02]  /*96a0*/  F2FP.SATFINITE.E4M3.F32.PACK_AB_MERGE_C R7, R17, R16, R7 ;  /* 0x000000101107723e */ /* 0x000fe40004807007 */
[----:B------:R-:W-:Y:S02]  /*96b0*/  F2FP.SATFINITE.E4M3.F32.PACK_AB_MERGE_C R20, R21, R20, R22 ;  /* 0x000000141514723e */ /* 0x000fe40004807016 */
[----:B------:R-:W-:Y:S01]  /*96c0*/  F2FP.SATFINITE.E4M3.F32.PACK_AB_MERGE_C R3, R27, R3, RZ ;  /* 0x000000031b03723e */ /* 0x000fe200048070ff */
[----:B------:R1:W-:Y:S01]  /*96d0*/  STS.128 [R100+UR49+0x5200], R4 ;  /* 0x0052000464007988 */ /* 0x0003e20008000c31 */
[----:B------:R-:W-:Y:S02]  /*96e0*/  F2FP.SATFINITE.E4M3.F32.PACK_AB_MERGE_C R22, R31, R26, RZ ;  /* 0x0000001a1f16723e */ /* 0x000fe400048070ff */
[----:B------:R-:W-:Y:S02]  /*96f0*/  F2FP.SATFINITE.E4M3.F32.PACK_AB_MERGE_C R23, R35, R30, RZ ;  /* 0x0000001e2317723e */ /* 0x000fe400048070ff */
[----:B------:R-:W-:Y:S02]  /*9700*/  F2FP.SATFINITE.E4M3.F32.PACK_AB_MERGE_C R21, R2, R0, R3 ;  /* 0x000000000215723e */ /* 0x000fe40004807003 */
[----:B------:R-:W-:Y:S02]  /*9710*/  F2FP.SATFINITE.E4M3.F32.PACK_AB_MERGE_C R22, R25, R24, R22 ;  /* 0x000000181916723e */ /* 0x000fe40004807016 */
[----:B------:R-:W-:Y:S02]  /*9720*/  F2FP.SATFINITE.E4M3.F32.PACK_AB_MERGE_C R23, R29, R28, R23 ;  /* 0x0000001c1d17723e */ /* 0x000fe40004807017 */
[----:B------:R-:W-:Y:S03]  /*9730*/  IADD3 R45, PT, PT, R45, 0x1, RZ ;  /* 0x000000012d2d7810 */ /* 0x000fe60007ffe0ff */
        /* <DEDUP_REMOVED lines=23> */
.L_x_142:
[----:B------:R-:W-:Y:S05]  /*98b0*/  BSYNC.RECONVERGENT B0 ;  /* 0x0000000000007941 */ /* 0x000fea0003800200 */
.L_x_141:
[----:B------:R-:W-:Y:S01]  /*98c0*/  BAR.SYNC.DEFER_BLOCKING 0x1, 0x80 ;  /* 0x0042000000007b1d */ /* 0x000fe20000010000 */
[----:B------:R-:W-:Y:S01]  /*98d0*/  ISETP.NE.AND P2, PT, R110, RZ, PT ;  /* 0x000000ff6e00720c */ /* 0x000fe20003f45270 */
[----:B------:R-:W-:Y:S01]  /*98e0*/  IMAD.IADD R15, R43, 0x1, R94 ;  /* 0x000000012b0f7824 */ /* 0x000fe200078e025e */
[----:B------:R-:W-:Y:S01]  /*98f0*/  ISETP.NE.AND P0, PT, R112, 0x2, PT ;  /* 0x000000027000780c */ /* 0x000fe20003f05270 */
[----:B------:R-:W-:Y:S01]  /*9900*/  IMAD.IADD R14, R44, 0x1, R95 ;  /* 0x000000012c0e7824 */ /* 0x000fe200078e025f */
[----:B------:R-:W-:Y:S02]  /*9910*/  ISETP.NE.AND P1, PT, R45, 0x4, PT ;  /* 0x000000042d00780c */ /* 0x000fe40003f25270 */
[----:B------:R-:W-:Y:S02]  /*9920*/  SEL R2, RZ, 0x1, P0 ;  /* 0x00000001ff027807 */ /* 0x000fe40000000000 */
[----:B------:R-:W-:Y:S02]  /*9930*/  SEL R0, RZ, 0x1, P1 ;  /* 0x00000001ff007807 */ /* 0x000fe40000800000 */
[----:B------:R-:W-:Y:S02]  /*9940*/  LOP3.LUT R106, R106, R2, RZ, 0x3c, !PT ;  /* 0x000000026a6a7212 */ /* 0x000fe400078e3cff */
[----:B------:R-:W-:Y:S02]  /*9950*/  LOP3.LUT R107, R107, R0, RZ, 0x3c, !PT ;  /* 0x000000006b6b7212 */ /* 0x000fe400078e3cff */
[----:B------:R-:W-:Y:S02]  /*9960*/  @P2 R2UR UR36, R103 ;  /* 0x00000000672422ca */ /* 0x000fe400000e0000 */
[----:B------:R-:W-:Y:S02]  /*9970*/  SEL R112, R112, RZ, P0 ;  /* 0x000000ff70707207 */ /* 0x000fe40000000000 */
[----:B------:R-:W-:Y:S01]  /*9980*/  SEL R45, R45, RZ, P1 ;  /* 0x000000ff2d2d7207 */ /* 0x000fe20000800000 */
[----:B------:R-:W-:Y:S10]  /*9990*/  @P2 BRA `(.L_x_143) ;  /* 0xffffffb800fc2947 */ /* 0x000ff4000383ffff */
[----:B------:R-:W-:Y:S05]  /*99a0*/  EXIT ;  /* 0x000000000000794d */ /* 0x000fea0003800000 */
.L_x_24:
[----:B--2---:R2:W4:Y:S02]  /*99b0*/  SYNCS.PHASECHK.TRANS64.TRYWAIT P0, [R2+URZ+0x110], R3 ;  /* 0x00011003020075a7 */ /* 0x00452400080011ff */
[----:B----4-:R-:W-:Y:S05]  /*99c0*/  @!P0 NANOSLEEP.SYNCS 0x989680 ;  /* 0x009896800000895d */ /* 0x010fea0003900000 */
[----:B------:R-:W4:Y:S02]  /*99d0*/  @!P0 SYNCS.PHASECHK.TRANS64 P0, [R2+URZ+0x110], R3 ;  /* 0x00011003020085a7 */ /* 0x000f2400080010ff */
[----:B----4-:R-:W-:Y:S05]  /*99e0*/  @!P0 BRA `(.L_x_24) ;  /* 0xfffffffc00f08947 */ /* 0x010fea000383ffff */
[----:B------:R-:W-:Y:S05]  /*99f0*/  BRA `(.L_x_144) ;  /* 0xffffff7c008c7947 */ /* 0x000fea000383ffff */
.L_x_27:
[----:B------:R-:W-:-:S07]  /*9a00*/  MOV R2, UR33 ;  /* 0x0000002100027c02 */ /* 0x000fce0008000f00 */
.L_x_145:
[----:B-1----:R1:W2:Y:S02]  /*9a10*/  SYNCS.PHASECHK.TRANS64.TRYWAIT P0, [R2+URZ+0x28], R4 ;  /* 0x00002804020075a7 */ /* 0x0022a400080011ff */
[----:B--2---:R-:W-:Y:S05]  /*9a20*/  @!P0 NANOSLEEP.SYNCS 0x989680 ;  /* 0x009896800000895d */ /* 0x004fea0003900000 */
[----:B------:R-:W2:Y:S02]  /*9a30*/  @!P0 SYNCS.PHASECHK.TRANS64 P0, [R2+URZ+0x28], R4 ;  /* 0x00002804020085a7 */ /* 0x000ea400080010ff */
[----:B--2---:R-:W-:Y:S05]  /*9a40*/  @!P0 BRA `(.L_x_145) ;  /* 0xfffffffc00f08947 */ /* 0x004fea000383ffff */
[----:B------:R-:W-:Y:S05]  /*9a50*/  BRA `(.L_x_26) ;  /* 0xffffff7c00f47947 */ /* 0x000fea000383ffff */
.L_x_34:
[----:B-1----:R-:W-:-:S07]  /*9a60*/  MOV R2, UR17 ;  /* 0x0000001100027c02 */ /* 0x002fce0008000f00 */
.L_x_146:
[----:B-1----:R1:W2:Y:S02]  /*9a70*/  SYNCS.PHASECHK.TRANS64.TRYWAIT P0, [R2+URZ+0x28], R4 ;  /* 0x00002804020075a7 */ /* 0x0022a400080011ff */
[----:B--2---:R-:W-:Y:S05]  /*9a80*/  @!P0 NANOSLEEP.SYNCS 0x989680 ;  /* 0x009896800000895d */ /* 0x004fea0003900000 */
[----:B------:R-:W2:Y:S02]  /*9a90*/  @!P0 SYNCS.PHASECHK.TRANS64 P0, [R2+URZ+0x28], R4 ;  /* 0x00002804020085a7 */ /* 0x000ea400080010ff */
[----:B--2---:R-:W-:Y:S05]  /*9aa0*/  @!P0 BRA `(.L_x_146) ;  /* 0xfffffffc00f08947 */ /* 0x004fea000383ffff */
[----:B------:R-:W-:Y:S05]  /*9ab0*/  BRA `(.L_x_33) ;  /* 0xffffff8000b07947 */ /* 0x000fea000383ffff */
.L_x_39:
[----:B-1----:R1:W2:Y:S02]  /*9ac0*/  SYNCS.PHASECHK.TRANS64.TRYWAIT P0, [R2+URZ+0xa0], R3 ;  /* 0x0000a003020075a7 */ /* 0x0022a400080011ff */
[----:B--2---:R-:W-:Y:S05]  /*9ad0*/  @!P0 NANOSLEEP.SYNCS 0x989680 ;  /* 0x009896800000895d */ /* 0x004fea0003900000 */
[----:B------:R-:W2:Y:S02]  /*9ae0*/  @!P0 SYNCS.PHASECHK.TRANS64 P0, [R2+URZ+0xa0], R3 ;  /* 0x0000a003020085a7 */ /* 0x000ea400080010ff */
[----:B--2---:R-:W-:Y:S05]  /*9af0*/  @!P0 BRA `(.L_x_39) ;  /* 0xfffffffc00f08947 */ /* 0x004fea000383ffff */
[----:B------:R-:W-:Y:S05]  /*9b00*/  BRA `(.L_x_147) ;  /* 0xffffff8400547947 */ /* 0x000fea000383ffff */
.L_x_43:
[----:B---3--:R-:W-:-:S07]  /*9b10*/  MOV R0, UR4 ;  /* 0x0000000400007c02 */ /* 0x008fce0008000f00 */
.L_x_148:
[----:B-1----:R1:W2:Y:S02]  /*9b20*/  SYNCS.PHASECHK.TRANS64.TRYWAIT P0, [R0+URZ], R2 ;  /* 0x00000002000075a7 */ /* 0x0022a400080011ff */
[----:B--2---:R-:W-:Y:S05]  /*9b30*/  @!P0 NANOSLEEP.SYNCS 0x989680 ;  /* 0x009896800000895d */ /* 0x004fea0003900000 */
[----:B------:R-:W2:Y:S02]  /*9b40*/  @!P0 SYNCS.PHASECHK.TRANS64 P0, [R0+URZ], R2 ;  /* 0x00000002000085a7 */ /* 0x000ea400080010ff */
[----:B--2---:R-:W-:Y:S05]  /*9b50*/  @!P0 BRA `(.L_x_148) ;  /* 0xfffffffc00f08947 */ /* 0x004fea000383ffff */
[----:B------:R-:W-:Y:S05]  /*9b60*/  BRA `(.L_x_149) ;  /* 0xffffff8800c47947 */ /* 0x000fea000383ffff */
.L_x_44:
[----:B---3--:R-:W-:-:S07]  /*9b70*/  MOV R0, UR4 ;  /* 0x0000000400007c02 */ /* 0x008fce0008000f00 */
.L_x_150:
[----:B-1----:R1:W2:Y:S02]  /*9b80*/  SYNCS.PHASECHK.TRANS64.TRYWAIT P0, [R0+URZ], R3 ;  /* 0x00000003000075a7 */ /* 0x0022a400080011ff */
[----:B--2---:R-:W-:Y:S05]  /*9b90*/  @!P0 NANOSLEEP.SYNCS 0x989680 ;  /* 0x009896800000895d */ /* 0x004fea0003900000 */
[----:B------:R-:W2:Y:S02]  /*9ba0*/  @!P0 SYNCS.PHASECHK.TRANS64 P0, [R0+URZ], R3 ;  /* 0x00000003000085a7 */ /* 0x000ea400080010ff */
[----:B--2---:R-:W-:Y:S05]  /*9bb0*/  @!P0 BRA `(.L_x_150) ;  /* 0xfffffffc00f08947 */ /* 0x004fea000383ffff */
[----:B------:R-:W-:Y:S05]  /*9bc0*/  BRA `(.L_x_151) ;  /* 0xffffff8800d07947 */ /* 0x000fea000383ffff */
.L_x_45:
[----:B---3--:R-:W-:-:S07]  /*9bd0*/  MOV R0, UR4 ;  /* 0x0000000400007c02 */ /* 0x008fce0008000f00 */
.L_x_152:
[----:B-1----:R1:W2:Y:S02]  /*9be0*/  SYNCS.PHASECHK.TRANS64.TRYWAIT P0, [R0+URZ], R3 ;  /* 0x00000003000075a7 */ /* 0x0022a400080011ff */
[----:B--2---:R-:W-:Y:S05]  /*9bf0*/  @!P0 NANOSLEEP.SYNCS 0x989680 ;  /* 0x009896800000895d */ /* 0x004fea0003900000 */
[----:B------:R-:W2:Y:S02]  /*9c00*/  @!P0 SYNCS.PHASECHK.TRANS64 P0, [R0+URZ], R3 ;  /* 0x00000003000085a7 */ /* 0x000ea400080010ff */
[----:B--2---:R-:W-:Y:S05]  /*9c10*/  @!P0 BRA `(.L_x_152) ;  /* 0xfffffffc00f08947 */ /* 0x004fea000383ffff */
[----:B------:R-:W-:Y:S05]  /*9c20*/  BRA `(.L_x_153) ;  /* 0xffffff8800dc7947 */ /* 0x000fea000383ffff */
.L_x_46:
[----:B---3--:R-:W-:-:S07]  /*9c30*/  MOV R0, UR4 ;  /* 0x0000000400007c02 */ /* 0x008fce0008000f00 */
.L_x_154:
[----:B-1----:R1:W2:Y:S02]  /*9c40*/  SYNCS.PHASECHK.TRANS64.TRYWAIT P0, [R0+URZ], R3 ;  /* 0x00000003000075a7 */ /* 0x0022a400080011ff */
[----:B--2---:R-:W-:Y:S05]  /*9c50*/  @!P0 NANOSLEEP.SYNCS 0x989680 ;  /* 0x009896800000895d */ /* 0x004fea0003900000 */
[----:B------:R-:W2:Y:S02]  /*9c60*/  @!P0 SYNCS.PHASECHK.TRANS64 P0, [R0+URZ], R3 ;  /* 0x00000003000085a7 */ /* 0x000ea400080010ff */
[----:B--2---:R-:W-:Y:S05]  /*9c70*/  @!P0 BRA `(.L_x_154) ;  /* 0xfffffffc00f08947 */ /* 0x004fea000383ffff */
[----:B------:R-:W-:Y:S05]  /*9c80*/  BRA `(.L_x_155) ;  /* 0xffffff8800e87947 */ /* 0x000fea000383ffff */
.L_x_49:
[----:B-1----:R1:W2:Y:S02]  /*9c90*/  SYNCS.PHASECHK.TRANS64.TRYWAIT P0, [R0+URZ+0x100], R4 ;  /* 0x00010004000075a7 */ /* 0x0022a400080011ff */
[----:B--2---:R-:W-:Y:S05]  /*9ca0*/  @!P0 NANOSLEEP.SYNCS 0x989680 ;  /* 0x009896800000895d */ /* 0x004fea0003900000 */
[----:B------:R-:W2:Y:S02]  /*9cb0*/  @!P0 SYNCS.PHASECHK.TRANS64 P0, [R0+URZ+0x100], R4 ;  /* 0x00010004000085a7 */ /* 0x000ea400080010ff */
[----:B--2---:R-:W-:Y:S05]  /*9cc0*/  @!P0 BRA `(.L_x_49) ;  /* 0xfffffffc00f08947 */ /* 0x004fea000383ffff */
[----:B------:R-:W-:Y:S05]  /*9cd0*/  BRA `(.L_x_156) ;  /* 0xffffff8c00487947 */ /* 0x000fea000383ffff */
.L_x_50:
[----:B------:R-:W-:-:S07]  /*9ce0*/  MOV R0, UR5 ;  /* 0x0000000500007c02 */ /* 0x000fce0008000f00 */
.L_x_157:
[----:B-1----:R1:W2:Y:S02]  /*9cf0*/  SYNCS.PHASECHK.TRANS64.TRYWAIT P0, [R0+URZ+0xb0], R5 ;  /* 0x0000b005000075a7 */ /* 0x0022a400080011ff */
[----:B--2---:R-:W-:Y:S05]  /*9d00*/  @!P0 NANOSLEEP.SYNCS 0x989680 ;  /* 0x009896800000895d */ /* 0x004fea0003900000 */
[----:B------:R-:W2:Y:S02]  /*9d10*/  @!P0 SYNCS.PHASECHK.TRANS64 P0, [R0+URZ+0xb0], R5 ;  /* 0x0000b005000085a7 */ /* 0x000ea400080010ff */
[----:B--2---:R-:W-:Y:S05]  /*9d20*/  @!P0 BRA `(.L_x_157) ;  /* 0xfffffffc00f08947 */ /* 0x004fea000383ffff */
[----:B------:R-:W-:Y:S05]  /*9d30*/  BRA `(.L_x_158) ;  /* 0xffffff8c00587947 */ /* 0x000fea000383ffff */
.L_x_51:
[----:B-1----:R1:W2:Y:S02]  /*9d40*/  SYNCS.PHASECHK.TRANS64.TRYWAIT P1, [R0+URZ+0xa0], R4 ;  /* 0x0000a004000075a7 */ /* 0x0022a400080211ff */
[----:B--2---:R-:W-:Y:S05]  /*9d50*/  @!P1 NANOSLEEP.SYNCS 0x989680 ;  /* 0x009896800000995d */ /* 0x004fea0003900000 */
[----:B------:R-:W2:Y:S02]  /*9d60*/  @!P1 SYNCS.PHASECHK.TRANS64 P1, [R0+URZ+0xa0], R4 ;  /* 0x0000a004000095a7 */ /* 0x000ea400080210ff */
[----:B--2---:R-:W-:Y:S05]  /*9d70*/  @!P1 BRA `(.L_x_51) ;  /* 0xfffffffc00f09947 */ /* 0x004fea000383ffff */
[----:B------:R-:W-:Y:S05]  /*9d80*/  BRA `(.L_x_159) ;  /* 0xffffff8c00887947 */ /* 0x000fea000383ffff */
.L_x_54:
[----:B------:R-:W-:-:S07]  /*9d90*/  MOV R0, UR5 ;  /* 0x0000000500007c02 */ /* 0x000fce0008000f00 */
.L_x_160:
[----:B-1----:R1:W2:Y:S02]  /*9da0*/  SYNCS.PHASECHK.TRANS64.TRYWAIT P0, [R0+URZ+0xb0], R2 ;  /* 0x0000b002000075a7 */ /* 0x0022a400080011ff */
[----:B--2---:R-:W-:Y:S05]  /*9db0*/  @!P0 NANOSLEEP.SYNCS 0x989680 ;  /* 0x009896800000895d */ /* 0x004fea0003900000 */
[----:B------:R-:W2:Y:S02]  /*9dc0*/  @!P0 SYNCS.PHASECHK.TRANS64 P0, [R0+URZ+0xb0], R2 ;  /* 0x0000b002000085a7 */ /* 0x000ea400080010ff */
[----:B--2---:R-:W-:Y:S05]  /*9dd0*/  @!P0 BRA `(.L_x_160) ;  /* 0xfffffffc00f08947 */ /* 0x004fea000383ffff */
[----:B------:R-:W-:Y:S05]  /*9de0*/  BRA `(.L_x_53) ;  /* 0xffffff8c00dc7947 */ /* 0x000fea000383ffff */
.L_x_63:
[----:B-1----:R-:W-:-:S04]  /*9df0*/  MOV R4, UR6 ;  /* 0x0000000600047c02 */ /* 0x002fc80008000f00 */
[----:B------:R1:W2:Y:S03]  /*9e00*/  SYNCS.PHASECHK.TRANS64.TRYWAIT P0, [R4+URZ+0x8], R5 ;  /* 0x00000805040075a7 */ /* 0x0002a600080011ff */
[----:B--2---:R-:W-:Y:S05]  /*9e10*/  @!P0 NANOSLEEP.SYNCS 0x989680 ;  /* 0x009896800000895d */ /* 0x004fea0003900000 */
[----:B------:R-:W2:Y:S02]  /*9e20*/  @!P0 SYNCS.PHASECHK.TRANS64 P0, [R4+URZ+0x8], R5 ;  /* 0x00000805040085a7 */ /* 0x000ea400080010ff */
[----:B--2---:R-:W-:Y:S05]  /*9e30*/  @!P0 BRA `(.L_x_63) ;  /* 0xfffffffc00ec8947 */ /* 0x004fea000383ffff */
[----:B------:R-:W-:Y:S05]  /*9e40*/  BRA `(.L_x_62) ;  /* 0xffffff9000907947 */ /* 0x000fea000383ffff */
.L_x_65:
[----:B------:R-:W-:Y:S01]  /*9e50*/  BSSY B0, `(.L_x_161) ;  /* 0x0000006000007945 */ /* 0x000fe20003800000 */
[----:B------:R-:W-:-:S07]  /*9e60*/  MOV R15, 0xffffffff ;  /* 0xffffffff000f7802 */ /* 0x000fce0000000f00 */
[----:B-1---5:R-:W-:Y:S05]  /*9e70*/  WARPSYNC.COLLECTIVE R15, `(.L_x_162) ;  /* 0x000000000f0c7348 */ /* 0x022fea0003c00000 */
[----:B------:R-:W-:Y:S02]  /*9e80*/  ELECT P6, UR79, PT ;  /* 0x00000000004f782f */ /* 0x000fe400038c0000 */
[----:B------:R-:W-:Y:S01]  /*9e90*/  MOV R14, UR79 ;  /* 0x0000004f000e7c02 */ /* 0x000fe20008000f00 */
[----:B-1---5:R-:W-:Y:S10]  /*9ea0*/  ENDCOLLECTIVE ;  /* 0x000000000000791b */ /* 0x022ff40003800000 */
.L_x_162:
[----:B------:R-:W-:Y:S05]  /*9eb0*/  BSYNC B0 ;  /* 0x0000000000007941 */ /* 0x000fea0003800000 */
.L_x_161:
[----:B------:R-:W-:Y:S05]  /*9ec0*/  BRA `(.L_x_163) ;  /* 0xffffff9000c07947 */ /* 0x000fea000383ffff */
.L_x_67:
[----:B-1----:R-:W-:-:S04]  /*9ed0*/  MOV R2, UR6 ;  /* 0x0000000600027c02 */ /* 0x002fc80008000f00 */
[----:B------:R1:W2:Y:S03]  /*9ee0*/  SYNCS.PHASECHK.TRANS64.TRYWAIT P0, [R2+URZ+0x8], R3 ;  /* 0x00000803020075a7 */ /* 0x0002a600080011ff */
[----:B--2---:R-:W-:Y:S05]  /*9ef0*/  @!P0 NANOSLEEP.SYNCS 0x989680 ;  /* 0x009896800000895d */ /* 0x004fea0003900000 */
[----:B------:R-:W2:Y:S02]  /*9f00*/  @!P0 SYNCS.PHASECHK.TRANS64 P0, [R2+URZ+0x8], R3 ;  /* 0x00000803020085a7 */ /* 0x000ea400080010ff */
[----:B--2---:R-:W-:Y:S05]  /*9f10*/  @!P0 BRA `(.L_x_67) ;  /* 0xfffffffc00ec8947 */ /* 0x004fea000383ffff */
[----:B------:R-:W-:Y:S05]  /*9f20*/  BRA `(.L_x_66) ;  /* 0xffffff9000c47947 */ /* 0x000fea000383ffff */
.L_x_68:
[----:B-1----:R1:W2:Y:S02]  /*9f30*/  SYNCS.PHASECHK.TRANS64.TRYWAIT P0, [R0+URZ+0xa0], R4 ;  /* 0x0000a004000075a7 */ /* 0x0022a400080011ff */
[----:B--2---:R-:W-:Y:S05]  /*9f40*/  @!P0 NANOSLEEP.SYNCS 0x989680 ;  /* 0x009896800000895d */ /* 0x004fea0003900000 */
[----:B------:R-:W2:Y:S02]  /*9f50*/  @!P0 SYNCS.PHASECHK.TRANS64 P0, [R0+URZ+0xa0], R4 ;  /* 0x0000a004000085a7 */ /* 0x000ea400080010ff */
[----:B--2---:R-:W-:Y:S05]  /*9f60*/  @!P0 BRA `(.L_x_68) ;  /* 0xfffffffc00f08947 */ /* 0x004fea000383ffff */
[----:B------:R-:W-:Y:S05]  /*9f70*/  BRA `(.L_x_164) ;  /* 0xffffff9400a07947 */ /* 0x000fea000383ffff */
.L_x_70:
[----:B------:R-:W-:-:S07]  /*9f80*/  MOV R0, UR10 ;  /* 0x0000000a00007c02 */ /* 0x000fce0008000f00 */
.L_x_165:
[----:B-1----:R1:W2:Y:S02]  /*9f90*/  SYNCS.PHASECHK.TRANS64.TRYWAIT P0, [R0+URZ+0xe0], R4 ;  /* 0x0000e004000075a7 */ /* 0x0022a400080011ff */
[----:B--2---:R-:W-:Y:S05]  /*9fa0*/  @!P0 NANOSLEEP.SYNCS 0x989680 ;  /* 0x009896800000895d */ /* 0x004fea0003900000 */
[----:B------:R-:W2:Y:S02]  /*9fb0*/  @!P0 SYNCS.PHASECHK.TRANS64 P0, [R0+URZ+0xe0], R4 ;  /* 0x0000e004000085a7 */ /* 0x000ea400080010ff */
[----:B--2---:R-:W-:Y:S05]  /*9fc0*/  @!P0 BRA `(.L_x_165) ;  /* 0xfffffffc00f08947 */ /* 0x004fea000383ffff */
[----:B------:R-:W-:Y:S05]  /*9fd0*/  BRA `(.L_x_166) ;  /* 0xffffff9400ec7947 */ /* 0x000fea000383ffff */
.L_x_73:
[----:B------:R-:W-:Y:S07]  /*9fe0*/  MOV R0, UR9 ;  /* 0x0000000900007c02 */ /* 0x000fee0008000f00 */
.L_x_167:
[----:B-1----:R1:W2:Y:S02]  /*9ff0*/  SYNCS.PHASECHK.TRANS64.TRYWAIT P0, [R0+URZ], R4 ;  /* 0x00000004000075a7 */ /* 0x0022a400080011ff */
[----:B--2---:R-:W-:Y:S05]  /*a000*/  @!P0 NANOSLEEP.SYNCS 0x989680 ;  /* 0x009896800000895d */ /* 0x004fea0003900000 */
[----:B------:R-:W2:Y:S02]  /*a010*/  @!P0 SYNCS.PHASECHK.TRANS64 P0, [R0+URZ], R4 ;  /* 0x00000004000085a7 */ /* 0x000ea400080010ff */
[----:B--2---:R-:W-:Y:S05]  /*a020*/  @!P0 BRA `(.L_x_167) ;  /* 0xfffffffc00f08947 */ /* 0x004fea000383ffff */
[----:B------:R-:W-:Y:S05]  /*a030*/  BRA `(.L_x_72) ;  /* 0xffffff9800007947 */ /* 0x000fea000383ffff */
.L_x_77:
[----:B-1----:R-:W-:-:S07]  /*a040*/  MOV R0, UR7 ;  /* 0x0000000700007c02 */ /* 0x002fce0008000f00 */
.L_x_168:
[----:B-1----:R1:W2:Y:S02]  /*a050*/  SYNCS.PHASECHK.TRANS64.TRYWAIT P0, [R0+URZ], R2 ;  /* 0x00000002000075a7 */ /* 0x0022a400080011ff */
[----:B--2---:R-:W-:Y:S05]  /*a060*/  @!P0 NANOSLEEP.SYNCS 0x989680 ;  /* 0x009896800000895d */ /* 0x004fea0003900000 */
[----:B------:R-:W2:Y:S02]  /*a070*/  @!P0 SYNCS.PHASECHK.TRANS64 P0, [R0+URZ], R2 ;  /* 0x00000002000085a7 */ /* 0x000ea400080010ff */
[----:B--2---:R-:W-:Y:S05]  /*a080*/  @!P0 BRA `(.L_x_168) ;  /* 0xfffffffc00f08947 */ /* 0x004fea000383ffff */
[----:B------:R-:W-:Y:S05]  /*a090*/  BRA `(.L_x_169) ;  /* 0xffffff9800cc7947 */ /* 0x000fea000383ffff */
.L_x_78:
[----:B------:R-:W-:-:S07]  /*a0a0*/  MOV R0, UR7 ;  /* 0x0000000700007c02 */ /* 0x000fce0008000f00 */
.L_x_170:
[----:B-1----:R1:W2:Y:S02]  /*a0b0*/  SYNCS.PHASECHK.TRANS64.TRYWAIT P0, [R0+URZ], R3 ;  /* 0x00000003000075a7 */ /* 0x0022a400080011ff */
[----:B--2---:R-:W-:Y:S05]  /*a0c0*/  @!P0 NANOSLEEP.SYNCS 0x989680 ;  /* 0x009896800000895d */ /* 0x004fea0003900000 */
[----:B------:R-:W2:Y:S02]  /*a0d0*/  @!P0 SYNCS.PHASECHK.TRANS64 P0, [R0+URZ], R3 ;  /* 0x00000003000085a7 */ /* 0x000ea400080010ff */
[----:B--2---:R-:W-:Y:S05]  /*a0e0*/  @!P0 BRA `(.L_x_170) ;  /* 0xfffffffc00f08947 */ /* 0x004fea000383ffff */
[----:B------:R-:W-:Y:S05]  /*a0f0*/  BRA `(.L_x_171) ;  /* 0xffffff9800d87947 */ /* 0x000fea000383ffff */
.L_x_79:
[----:B------:R-:W-:-:S07]  /*a100*/  MOV R0, UR7 ;  /* 0x0000000700007c02 */ /* 0x000fce0008000f00 */
.L_x_172:
[----:B-1----:R1:W2:Y:S02]  /*a110*/  SYNCS.PHASECHK.TRANS64.TRYWAIT P0, [R0+URZ], R3 ;  /* 0x00000003000075a7 */ /* 0x0022a400080011ff */
[----:B--2---:R-:W-:Y:S05]  /*a120*/  @!P0 NANOSLEEP.SYNCS 0x989680 ;  /* 0x009896800000895d */ /* 0x004fea0003900000 */
[----:B------:R-:W2:Y:S02]  /*a130*/  @!P0 SYNCS.PHASECHK.TRANS64 P0, [R0+URZ], R3 ;  /* 0x00000003000085a7 */ /* 0x000ea400080010ff */
[----:B--2---:R-:W-:Y:S05]  /*a140*/  @!P0 BRA `(.L_x_172) ;  /* 0xfffffffc00f08947 */ /* 0x004fea000383ffff */
[----:B------:R-:W-:Y:S05]  /*a150*/  BRA `(.L_x_173) ;  /* 0xffffff9800e47947 */ /* 0x000fea000383ffff */
.L_x_82:
[----:B------:R-:W-:-:S07]  /*a160*/  MOV R0, UR8 ;  /* 0x0000000800007c02 */ /* 0x000fce0008000f00 */
.L_x_174:
[----:B-1----:R1:W2:Y:S02]  /*a170*/  SYNCS.PHASECHK.TRANS64.TRYWAIT P1, [R0+URZ+0x120], R2 ;  /* 0x00012002000075a7 */ /* 0x0022a400080211ff */
[----:B--2---:R-:W-:Y:S05]  /*a180*/  @!P1 NANOSLEEP.SYNCS 0x989680 ;  /* 0x009896800000995d */ /* 0x004fea0003900000 */
[----:B------:R-:W2:Y:S02]  /*a190*/  @!P1 SYNCS.PHASECHK.TRANS64 P1, [R0+URZ+0x120], R2 ;  /* 0x00012002000095a7 */ /* 0x000ea400080210ff */
[----:B--2---:R-:W-:Y:S05]  /*a1a0*/  @!P1 BRA `(.L_x_174) ;  /* 0xfffffffc00f09947 */ /* 0x004fea000383ffff */
[----:B------:R-:W-:Y:S05]  /*a1b0*/  BRA `(.L_x_175) ;  /* 0xffffff9c00307947 */ /* 0x000fea000383ffff */
.L_x_87:
[----:B--2---:R2:W4:Y:S02]  /*a1c0*/  SYNCS.PHASECHK.TRANS64.TRYWAIT P0, [R0+URZ+0xa0], R2 ;  /* 0x0000a002000075a7 */ /* 0x00452400080011ff */
[----:B----4-:R-:W-:Y:S05]  /*a1d0*/  @!P0 NANOSLEEP.SYNCS 0x989680 ;  /* 0x009896800000895d */ /* 0x010fea0003900000 */
[----:B------:R-:W4:Y:S02]  /*a1e0*/  @!P0 SYNCS.PHASECHK.TRANS64 P0, [R0+URZ+0xa0], R2 ;  /* 0x0000a002000085a7 */ /* 0x000f2400080010ff */
[----:B----4-:R-:W-:Y:S05]  /*a1f0*/  @!P0 BRA `(.L_x_87) ;  /* 0xfffffffc00f08947 */ /* 0x010fea000383ffff */
[----:B------:R-:W-:Y:S05]  /*a200*/  BRA `(.L_x_176) ;  /* 0xffffffa000447947 */ /* 0x000fea000383ffff */
.L_x_90:
[----:B------:R-:W-:Y:S07]  /*a210*/  MOV R0, UR7 ;  /* 0x0000000700007c02 */ /* 0x000fee0008000f00 */
.L_x_177:
[----:B--2---:R2:W4:Y:S02]  /*a220*/  SYNCS.PHASECHK.TRANS64.TRYWAIT P0, [R0+URZ+0x98], R2 ;  /* 0x00009802000075a7 */ /* 0x00452400080011ff */
[----:B----4-:R-:W-:Y:S05]  /*a230*/  @!P0 NANOSLEEP.SYNCS 0x989680 ;  /* 0x009896800000895d */ /* 0x010fea0003900000 */
[----:B------:R-:W4:Y:S02]  /*a240*/  @!P0 SYNCS.PHASECHK.TRANS64 P0, [R0+URZ+0x98], R2 ;  /* 0x00009802000085a7 */ /* 0x000f2400080010ff */
[----:B----4-:R-:W-:Y:S05]  /*a250*/  @!P0 BRA `(.L_x_177) ;  /* 0xfffffffc00f08947 */ /* 0x010fea000383ffff */
[----:B------:R-:W-:Y:S05]  /*a260*/  BRA `(.L_x_89) ;  /* 0xffffffa400247947 */ /* 0x000fea000383ffff */
.L_x_93:
[----:B------:R-:W-:Y:S07]  /*a270*/  MOV R0, UR7 ;  /* 0x0000000700007c02 */ /* 0x000fee0008000f00 */
.L_x_178:
[----:B-1----:R1:W2:Y:S02]  /*a280*/  SYNCS.PHASECHK.TRANS64.TRYWAIT P0, [R0+URZ+0x70], R14 ;  /* 0x0000700e000075a7 */ /* 0x0022a400080011ff */
[----:B--2---:R-:W-:Y:S05]  /*a290*/  @!P0 NANOSLEEP.SYNCS 0x989680 ;  /* 0x009896800000895d */ /* 0x004fea0003900000 */
[----:B------:R-:W2:Y:S02]  /*a2a0*/  @!P0 SYNCS.PHASECHK.TRANS64 P0, [R0+URZ+0x70], R14 ;  /* 0x0000700e000085a7 */ /* 0x000ea400080010ff */
[----:B--2---:R-:W-:Y:S05]  /*a2b0*/  @!P0 BRA `(.L_x_178) ;  /* 0xfffffffc00f08947 */ /* 0x004fea000383ffff */
[----:B------:R-:W-:Y:S05]  /*a2c0*/  BRA `(.L_x_179) ;  /* 0xffffffa4009c7947 */ /* 0x000fea000383ffff */
.L_x_94:
[----:B------:R-:W-:Y:S07]  /*a2d0*/  MOV R0, UR7 ;  /* 0x0000000700007c02 */ /* 0x000fee0008000f00 */
.L_x_180:
[----:B-1----:R1:W2:Y:S02]  /*a2e0*/  SYNCS.PHASECHK.TRANS64.TRYWAIT P0, [R0+URZ+0x78], R14 ;  /* 0x0000780e000075a7 */ /* 0x0022a400080011ff */
[----:B--2---:R-:W-:Y:S05]  /*a2f0*/  @!P0 NANOSLEEP.SYNCS 0x989680 ;  /* 0x009896800000895d */ /* 0x004fea0003900000 */
[----:B------:R-:W2:Y:S02]  /*a300*/  @!P0 SYNCS.PHASECHK.TRANS64 P0, [R0+URZ+0x78], R14 ;  /* 0x0000780e000085a7 */ /* 0x000ea400080010ff */
[----:B--2---:R-:W-:Y:S05]  /*a310*/  @!P0 BRA `(.L_x_180) ;  /* 0xfffffffc00f08947 */ /* 0x004fea000383ffff */
[----:B------:R-:W-:Y:S05]  /*a320*/  BRA `(.L_x_181) ;  /* 0xffffffa400f47947 */ /* 0x000fea000383ffff */
.L_x_95:
[----:B------:R-:W-:Y:S07]  /*a330*/  MOV R0, UR7 ;  /* 0x0000000700007c02 */ /* 0x000fee0008000f00 */
.L_x_182:
[----:B-1----:R1:W2:Y:S02]  /*a340*/  SYNCS.PHASECHK.TRANS64.TRYWAIT P0, [R0+URZ+0x80], R14 ;  /* 0x0000800e000075a7 */ /* 0x0022a400080011ff */
[----:B--2---:R-:W-:Y:S05]  /*a350*/  @!P0 NANOSLEEP.SYNCS 0x989680 ;  /* 0x009896800000895d */ /* 0x004fea0003900000 */
[----:B------:R-:W2:Y:S02]  /*a360*/  @!P0 SYNCS.PHASECHK.TRANS64 P0, [R0+URZ+0x80], R14 ;  /* 0x0000800e000085a7 */ /* 0x000ea400080010ff */
[----:B--2---:R-:W-:Y:S05]  /*a370*/  @!P0 BRA `(.L_x_182) ;  /* 0xfffffffc00f08947 */ /* 0x004fea000383ffff */
[----:B------:R-:W-:Y:S05]  /*a380*/  BRA `(.L_x_183) ;  /* 0xffffffa800507947 */ /* 0x000fea000383ffff */
.L_x_96:
[----:B------:R-:W-:Y:S07]  /*a390*/  MOV R0, UR7 ;  /* 0x0000000700007c02 */ /* 0x000fee0008000f00 */
.L_x_184:
[----:B-1----:R1:W2:Y:S02]  /*a3a0*/  SYNCS.PHASECHK.TRANS64.TRYWAIT P0, [R0+URZ+0x88], R14 ;  /* 0x0000880e000075a7 */ /* 0x0022a400080011ff */
[----:B--2---:R-:W-:Y:S05]  /*a3b0*/  @!P0 NANOSLEEP.SYNCS 0x989680 ;  /* 0x009896800000895d */ /* 0x004fea0003900000 */
[----:B------:R-:W2:Y:S02]  /*a3c0*/  @!P0 SYNCS.PHASECHK.TRANS64 P0, [R0+URZ+0x88], R14 ;  /* 0x0000880e000085a7 */ /* 0x000ea400080010ff */
[----:B--2---:R-:W-:Y:S05]  /*a3d0*/  @!P0 BRA `(.L_x_184) ;  /* 0xfffffffc00f08947 */ /* 0x004fea000383ffff */
[----:B------:R-:W-:Y:S05]  /*a3e0*/  BRA `(.L_x_185) ;  /* 0xffffffa800f07947 */ /* 0x000fea000383ffff */
.L_x_98:
[----:B------:R-:W-:-:S07]  /*a3f0*/  MOV R0, UR7 ;  /* 0x0000000700007c02 */ /* 0x000fce0008000f00 */
.L_x_186:
[----:B-1----:R1:W4:Y:S02]  /*a400*/  SYNCS.PHASECHK.TRANS64.TRYWAIT P0, [R0+URZ+0x70], R2 ;  /* 0x00007002000075a7 */ /* 0x00232400080011ff */
[----:B----4-:R-:W-:Y:S05]  /*a410*/  @!P0 NANOSLEEP.SYNCS 0x989680 ;  /* 0x009896800000895d */ /* 0x010fea0003900000 */
[----:B------:R-:W4:Y:S02]  /*a420*/  @!P0 SYNCS.PHASECHK.TRANS64 P0, [R0+URZ+0x70], R2 ;  /* 0x00007002000085a7 */ /* 0x000f2400080010ff */
[----:B----4-:R-:W-:Y:S05]  /*a430*/  @!P0 BRA `(.L_x_186) ;  /* 0xfffffffc00f08947 */ /* 0x010fea000383ffff */
[----:B------:R-:W-:Y:S05]  /*a440*/  BRA `(.L_x_187) ;  /* 0xffffffac00787947 */ /* 0x000fea000383ffff */
.L_x_99:
[----:B-1----:R-:W-:-:S07]  /*a450*/  MOV R0, UR7 ;  /* 0x0000000700007c02 */ /* 0x002fce0008000f00 */
.L_x_188:
[----:B-1----:R1:W4:Y:S02]  /*a460*/  SYNCS.PHASECHK.TRANS64.TRYWAIT P0, [R0+URZ+0x78], R2 ;  /* 0x00007802000075a7 */ /* 0x00232400080011ff */
[----:B----4-:R-:W-:Y:S05]  /*a470*/  @!P0 NANOSLEEP.SYNCS 0x989680 ;  /* 0x009896800000895d */ /* 0x010fea0003900000 */
[----:B------:R-:W4:Y:S02]  /*a480*/  @!P0 SYNCS.PHASECHK.TRANS64 P0, [R0+URZ+0x78], R2 ;  /* 0x00007802000085a7 */ /* 0x000f2400080010ff */
[----:B----4-:R-:W-:Y:S05]  /*a490*/  @!P0 BRA `(.L_x_188) ;  /* 0xfffffffc00f08947 */ /* 0x010fea000383ffff */
[----:B------:R-:W-:Y:S05]  /*a4a0*/  BRA `(.L_x_189) ;  /* 0xffffffac00687947 */ /* 0x000fea000383ffff */
.L_x_100:
[----:B-1----:R-:W-:-:S07]  /*a4b0*/  MOV R0, UR7 ;  /* 0x0000000700007c02 */ /* 0x002fce0008000f00 */
.L_x_190:
[----:B-1----:R1:W4:Y:S02]  /*a4c0*/  SYNCS.PHASECHK.TRANS64.TRYWAIT P0, [R0+URZ+0x80], R2 ;  /* 0x00008002000075a7 */ /* 0x00232400080011ff */
[----:B----4-:R-:W-:Y:S05]  /*a4d0*/  @!P0 NANOSLEEP.SYNCS 0x989680 ;  /* 0x009896800000895d */ /* 0x010fea0003900000 */
[----:B------:R-:W4:Y:S02]  /*a4e0*/  @!P0 SYNCS.PHASECHK.TRANS64 P0, [R0+URZ+0x80], R2 ;  /* 0x00008002000085a7 */ /* 0x000f2400080010ff */
[----:B----4-:R-:W-:Y:S05]  /*a4f0*/  @!P0 BRA `(.L_x_190) ;  /* 0xfffffffc00f08947 */ /* 0x010fea000383ffff */
[----:B------:R-:W-:Y:S05]  /*a500*/  BRA `(.L_x_191) ;  /* 0xffffffac00587947 */ /* 0x000fea000383ffff */
.L_x_102:
[----:B--2---:R2:W3:Y:S02]  /*a510*/  SYNCS.PHASECHK.TRANS64.TRYWAIT P0, [R0+URZ+0xa0], R2 ;  /* 0x0000a002000075a7 */ /* 0x0044e400080011ff */
[----:B---3--:R-:W-:Y:S05]  /*a520*/  @!P0 NANOSLEEP.SYNCS 0x989680 ;  /* 0x009896800000895d */ /* 0x008fea0003900000 */
[----:B------:R-:W3:Y:S02]  /*a530*/  @!P0 SYNCS.PHASECHK.TRANS64 P0, [R0+URZ+0xa0], R2 ;  /* 0x0000a002000085a7 */ /* 0x000ee400080010ff */
[----:B---3--:R-:W-:Y:S05]  /*a540*/  @!P0 BRA `(.L_x_102) ;  /* 0xfffffffc00f08947 */ /* 0x008fea000383ffff */
[----:B------:R-:W-:Y:S05]  /*a550*/  BRA `(.L_x_192) ;  /* 0xffffffb000207947 */ /* 0x000fea000383ffff */
.L_x_113:
[----:B-1----:R1:W2:Y:S02]  /*a560*/  SYNCS.PHASECHK.TRANS64.TRYWAIT P1, [R3+URZ+0x50], R0 ;  /* 0x00005000030075a7 */ /* 0x0022a400080211ff */
[----:B--2---:R-:W-:Y:S05]  /*a570*/  @!P1 NANOSLEEP.SYNCS 0x989680 ;  /* 0x009896800000995d */ /* 0x004fea0003900000 */
[----:B------:R-:W2:Y:S02]  /*a580*/  @!P1 SYNCS.PHASECHK.TRANS64 P1, [R3+URZ+0x50], R0 ;  /* 0x00005000030095a7 */ /* 0x000ea400080210ff */
[----:B--2---:R-:W-:Y:S05]  /*a590*/  @!P1 BRA `(.L_x_113) ;  /* 0xfffffffc00f09947 */ /* 0x004fea000383ffff */
[----:B------:R-:W-:Y:S05]  /*a5a0*/  BRA `(.L_x_112) ;  /* 0xffffffbc00387947 */ /* 0x000fea000383ffff */
.L_x_115:
[----:B-1----:R1:W2:Y:S02]  /*a5b0*/  SYNCS.PHASECHK.TRANS64.TRYWAIT P0, [R111+URZ+0xc0], R4 ;  /* 0x0000c0046f0075a7 */ /* 0x0022a400080011ff */
[----:B--2---:R-:W-:Y:S05]  /*a5c0*/  @!P0 NANOSLEEP.SYNCS 0x989680 ;  /* 0x009896800000895d */ /* 0x004fea0003900000 */
[----:B------:R-:W2:Y:S02]  /*a5d0*/  @!P0 SYNCS.PHASECHK.TRANS64 P0, [R111+URZ+0xc0], R4 ;  /* 0x0000c0046f0085a7 */ /* 0x000ea400080010ff */
[----:B--2---:R-:W-:Y:S05]  /*a5e0*/  @!P0 BRA `(.L_x_115) ;  /* 0xfffffffc00f08947 */ /* 0x004fea000383ffff */
[----:B------:R-:W-:Y:S05]  /*a5f0*/  BRA `(.L_x_114) ;  /* 0xffffffbc008c7947 */ /* 0x000fea000383ffff */
.L_x_123:
[----:B--2---:R2:W3:Y:S02]  /*a600*/  SYNCS.PHASECHK.TRANS64.TRYWAIT P0, [R0+URZ+0x50], R3 ;  /* 0x00005003000075a7 */ /* 0x0044e400080011ff */
[----:B---3--:R-:W-:Y:S05]  /*a610*/  @!P0 NANOSLEEP.SYNCS 0x989680 ;  /* 0x009896800000895d */ /* 0x008fea0003900000 */
[----:B------:R-:W3:Y:S02]  /*a620*/  @!P0 SYNCS.PHASECHK.TRANS64 P0, [R0+URZ+0x50], R3 ;  /* 0x00005003000085a7 */ /* 0x000ee400080010ff */
[----:B---3--:R-:W-:Y:S05]  /*a630*/  @!P0 BRA `(.L_x_123) ;  /* 0xfffffffc00f08947 */ /* 0x008fea000383ffff */
[----:B------:R-:W-:Y:S05]  /*a640*/  BRA `(.L_x_122) ;  /* 0xffffffc800907947 */ /* 0x000fea000383ffff */
.L_x_131:
[----:B--2---:R2:W3:Y:S02]  /*a650*/  SYNCS.PHASECHK.TRANS64.TRYWAIT P0, [R0+URZ+0x50], R4 ;  /* 0x00005004000075a7 */ /* 0x0044e400080011ff */
[----:B---3--:R-:W-:Y:S05]  /*a660*/  @!P0 NANOSLEEP.SYNCS 0x989680 ;  /* 0x009896800000895d */ /* 0x008fea0003900000 */
[----:B------:R-:W3:Y:S02]  /*a670*/  @!P0 SYNCS.PHASECHK.TRANS64 P0, [R0+URZ+0x50], R4 ;  /* 0x00005004000085a7 */ /* 0x000ee400080010ff */
[----:B---3--:R-:W-:Y:S05]  /*a680*/  @!P0 BRA `(.L_x_131) ;  /* 0xfffffffc00f08947 */ /* 0x008fea000383ffff */
[----:B------:R-:W-:Y:S05]  /*a690*/  BRA `(.L_x_130) ;  /* 0xffffffd400e47947 */ /* 0x000fea000383ffff */
.L_x_139:
[----:B--2---:R2:W3:Y:S02]  /*a6a0*/  SYNCS.PHASECHK.TRANS64.TRYWAIT P0, [R0+URZ+0x50], R4 ;  /* 0x00005004000075a7 */ /* 0x0044e400080011ff */
[----:B---3--:R-:W-:Y:S05]  /*a6b0*/  @!P0 NANOSLEEP.SYNCS 0x989680 ;  /* 0x009896800000895d */ /* 0x008fea0003900000 */
[----:B------:R-:W3:Y:S02]  /*a6c0*/  @!P0 SYNCS.PHASECHK.TRANS64 P0, [R0+URZ+0x50], R4 ;  /* 0x00005004000085a7 */ /* 0x000ee400080010ff */
[----:B---3--:R-:W-:Y:S05]  /*a6d0*/  @!P0 BRA `(.L_x_139) ;  /* 0xfffffffc00f08947 */ /* 0x008fea000383ffff */
[----:B------:R-:W-:Y:S05]  /*a6e0*/  BRA `(.L_x_138) ;  /* 0xffffffe400407947 */ /* 0x000fea000383ffff */
        .weak           $__internal_0_$__cuda_sm10x_tcgen05_guardrail_trap_col_being_dealloced_not_returned_by_alloc
        .type           $__internal_0_$__cuda_sm10x_tcgen05_guardrail_trap_col_being_dealloced_not_returned_by_alloc,@function
        .size           $__internal_0_$__cuda_sm10x_tcgen05_guardrail_trap_col_being_dealloced_not_returned_by_alloc,($__internal_1_$__cuda_sm10x_tcgen05_guardrail_trap_phase_invalid_during_alloc - $__internal_0_$__cuda_sm10x_tcgen05_guardrail_trap_col_being_dealloced_not_returned_by_alloc)
$__internal_0_$__cuda_sm10x_tcgen05_guardrail_trap_col_being_dealloced_not_returned_by_alloc:
[----:B------:R-:W-:Y:S05]  /*a6f0*/  BPT.TRAP 0x1 ;  /* 0x000000040000795c */ /* 0x000fea0000300000 */
[----:B------:R-:W-:-:S04]  /*a700*/  HFMA2 R3, -RZ, RZ, 0, 0 ;  /* 0x00000000ff037431 */ /* 0x000fc800000001ff */
[----:B------:R-:W-:Y:S05]  /*a710*/  RET.REL.NODEC R2 `(_ZN7cutlass13device_kernelINS_4gemm6kernel13GemmUniversalIN4cute5tupleIJiiiiEEENS1_10collective13CollectiveMmaINS1_35MainloopSm100TmaUmmaWarpSpecializedILi5ELi2ELi4ENS5_IJNS4_1CILi2EEENSA_ILi1EEESC_EEEEENS5_IJNSA_ILi128EEENSA_ILi256EEENSA_ILi64EEEEEENS_12float_e4m3_tENS5_IJlSC_lEEESJ_SK_NS4_8TiledMMAINS4_8MMA_AtomIJNS4_10MMA_TraitsINS4_25SM100_MMA_F8F6F4_2x1SM_SSEJSJ_SJ_fSF_SG_NS4_17integral_constantINS4_4UMMA5MajorELSR_0EEESS_NSP_INSQ_7ScaleInELST_0EEESU_EEEEEENS4_6LayoutINS5_IJSC_SC_SC_EEENS5_IJNSA_ILi0EEESZ_SZ_EEEEENS5_IJNS4_10UnderscoreES12_S12_EEEEENS4_18SM100_TMA_2SM_LOADENS4_14ComposedLayoutINS4_7SwizzleILi2ELi4ELi3EEENS4_18smem_ptr_flag_bitsILi8EEENSX_INS5_IJNSA_ILi8EEESH_EEENS5_IJSH_SC_EEEEEEEvNS4_8identityES15_S1F_vS1G_EENS_8epilogue10collective18CollectiveEpilogueINS1I_23Sm100TmaWarpSpecializedILi4ELi2ELi32ELb0ELb0EEEJNS5_IJSH_SG_SH_EEENS5_IJNSX_ISH_SC_EENSX_INS5_IJNSA_ILi32EEESB_EEENS5_IJSC_SF_EEEEEEEESJ_SK_SJ_SK_NS1I_6fusion15FusionCallbacksIS1M_NS1U_17LinearCombinationISJ_fSJ_fLNS_15FloatRoundStyleE2EEES1N_S1T_JEEENS4_5SM1004TMEM4LOAD26SM100_TMEM_LOAD_32dp32b32xENS4_13SM90_TMA_LOADENS16_INS17_ILi1ELi4ELi3EEES1A_NSX_INS5_IJS1B_S1P_EEENS5_IJS1P_SC_EEEEEEENS4_39AutoVectorizingCopyWithAssumedAlignmentILi128EEENS4_14SM90_TMA_STOREES29_S2B_S2B_EEEvvEEEEvNT_6ParamsE) ;  /* 0xffffff5802387950 */ /* 0x000fea0003c3ffff */
        .weak           $__internal_1_$__cuda_sm10x_tcgen05_guardrail_trap_phase_invalid_during_alloc
        .type           $__internal_1_$__cuda_sm10x_tcgen05_guardrail_trap_phase_invalid_during_alloc,@function
        .size           $__internal_1_$__cuda_sm10x_tcgen05_guardrail_trap_phase_invalid_during_alloc,($__internal_2_$__cuda_sm10x_tcgen05_guardrail_trap_unallocated_columns_being_dealloced - $__internal_1_$__cuda_sm10x_tcgen05_guardrail_trap_phase_invalid_during_alloc)
$__internal_1_$__cuda_sm10x_tcgen05_guardrail_trap_phase_invalid_during_alloc:
[----:B------:R-:W-:Y:S05]  /*a720*/  BPT.TRAP 0x1 ;  /* 0x000000040000795c */ /* 0x000fea0000300000 */
[----:B------:R-:W-:-:S04]  /*a730*/  MOV R3, 0x0 ;  /* 0x0000000000037802 */ /* 0x000fc80000000f00 */
[----:B------:R-:W-:Y:S05]  /*a740*/  RET.REL.NODEC R2 `(_ZN7cutlass13device_kernelINS_4gemm6kernel13GemmUniversalIN4cute5tupleIJiiiiEEENS1_10collective13CollectiveMmaINS1_35MainloopSm100TmaUmmaWarpSpecializedILi5ELi2ELi4ENS5_IJNS4_1CILi2EEENSA_ILi1EEESC_EEEEENS5_IJNSA_ILi128EEENSA_ILi256EEENSA_ILi64EEEEEENS_12float_e4m3_tENS5_IJlSC_lEEESJ_SK_NS4_8TiledMMAINS4_8MMA_AtomIJNS4_10MMA_TraitsINS4_25SM100_MMA_F8F6F4_2x1SM_SSEJSJ_SJ_fSF_SG_NS4_17integral_constantINS4_4UMMA5MajorELSR_0EEESS_NSP_INSQ_7ScaleInELST_0EEESU_EEEEEENS4_6LayoutINS5_IJSC_SC_SC_EEENS5_IJNSA_ILi0EEESZ_SZ_EEEEENS5_IJNS4_10UnderscoreES12_S12_EEEEENS4_18SM100_TMA_2SM_LOADENS4_14ComposedLayoutINS4_7SwizzleILi2ELi4ELi3EEENS4_18smem_ptr_flag_bitsILi8EEENSX_INS5_IJNSA_ILi8EEESH_EEENS5_IJSH_SC_EEEEEEEvNS4_8identityES15_S1F_vS1G_EENS_8epilogue10collective18CollectiveEpilogueINS1I_23Sm100TmaWarpSpecializedILi4ELi2ELi32ELb0ELb0EEEJNS5_IJSH_SG_SH_EEENS5_IJNSX_ISH_SC_EENSX_INS5_IJNSA_ILi32EEESB_EEENS5_IJSC_SF_EEEEEEEESJ_SK_SJ_SK_NS1I_6fusion15FusionCallbacksIS1M_NS1U_17LinearCombinationISJ_fSJ_fLNS_15FloatRoundStyleE2EEES1N_S1T_JEEENS4_5SM1004TMEM4LOAD26SM100_TMEM_LOAD_32dp32b32xENS4_13SM90_TMA_LOADENS16_INS17_ILi1ELi4ELi3EEES1A_NSX_INS5_IJS1B_S1P_EEENS5_IJS1P_SC_EEEEEEENS4_39AutoVectorizingCopyWithAssumedAlignmentILi128EEENS4_14SM90_TMA_STOREES29_S2B_S2B_EEEvvEEEEvNT_6ParamsE) ;  /* 0xffffff58022c7950 */ /* 0x000fea0003c3ffff */
        .weak           $__internal_2_$__cuda_sm10x_tcgen05_guardrail_trap_unallocated_columns_being_dealloced
        .type           $__internal_2_$__cuda_sm10x_tcgen05_guardrail_trap_unallocated_columns_being_dealloced,@function
        .size           $__internal_2_$__cuda_sm10x_tcgen05_guardrail_trap_unallocated_columns_being_dealloced,(.L_x_194 - $__internal_2_$__cuda_sm10x_tcgen05_guardrail_trap_unallocated_columns_being_dealloced)
$__internal_2_$__cuda_sm10x_tcgen05_guardrail_trap_unallocated_columns_being_dealloced:
[----:B------:R-:W-:Y:S05]  /*a750*/  BPT.TRAP 0x1 ;  /* 0x000000040000795c */ /* 0x000fea0000300000 */
[----:B------:R-:W-:-:S04]  /*a760*/  HFMA2 R3, -RZ, RZ, 0, 0 ;  /* 0x00000000ff037431 */ /* 0x000fc800000001ff */
[----:B------:R-:W-:Y:S05]  /*a770*/  RET.REL.NODEC R2 `(_ZN7cutlass13device_kernelINS_4gemm6kernel13GemmUniversalIN4cute5tupleIJiiiiEEENS1_10collective13CollectiveMmaINS1_35MainloopSm100TmaUmmaWarpSpecializedILi5ELi2ELi4ENS5_IJNS4_1CILi2EEENSA_ILi1EEESC_EEEEENS5_IJNSA_ILi128EEENSA_ILi256EEENSA_ILi64EEEEEENS_12float_e4m3_tENS5_IJlSC_lEEESJ_SK_NS4_8TiledMMAINS4_8MMA_AtomIJNS4_10MMA_TraitsINS4_25SM100_MMA_F8F6F4_2x1SM_SSEJSJ_SJ_fSF_SG_NS4_17integral_constantINS4_4UMMA5MajorELSR_0EEESS_NSP_INSQ_7ScaleInELST_0EEESU_EEEEEENS4_6LayoutINS5_IJSC_SC_SC_EEENS5_IJNSA_ILi0EEESZ_SZ_EEEEENS5_IJNS4_10UnderscoreES12_S12_EEEEENS4_18SM100_TMA_2SM_LOADENS4_14ComposedLayoutINS4_7SwizzleILi2ELi4ELi3EEENS4_18smem_ptr_flag_bitsILi8EEENSX_INS5_IJNSA_ILi8EEESH_EEENS5_IJSH_SC_EEEEEEEvNS4_8identityES15_S1F_vS1G_EENS_8epilogue10collective18CollectiveEpilogueINS1I_23Sm100TmaWarpSpecializedILi4ELi2ELi32ELb0ELb0EEEJNS5_IJSH_SG_SH_EEENS5_IJNSX_ISH_SC_EENSX_INS5_IJNSA_ILi32EEESB_EEENS5_IJSC_SF_EEEEEEEESJ_SK_SJ_SK_NS1I_6fusion15FusionCallbacksIS1M_NS1U_17LinearCombinationISJ_fSJ_fLNS_15FloatRoundStyleE2EEES1N_S1T_JEEENS4_5SM1004TMEM4LOAD26SM100_TMEM_LOAD_32dp32b32xENS4_13SM90_TMA_LOADENS16_INS17_ILi1ELi4ELi3EEES1A_NSX_INS5_IJS1B_S1P_EEENS5_IJS1P_SC_EEEEEEENS4_39AutoVectorizingCopyWithAssumedAlignmentILi128EEENS4_14SM90_TMA_STOREES29_S2B_S2B_EEEvvEEEEvNT_6ParamsE) ;  /* 0xffffff5802207950 */ /* 0x000fea0003c3ffff */
.L_x_193:
[----:B------:R-:W-:-:S00]  /*a780*/  BRA `(.L_x_193) ;  /* 0xfffffffc00fc7947 */ /* 0x000fc0000383ffff */
[----:B------:R-:W-:-:S00]  /*a790*/  NOP ;  /* 0x0000000000007918 */ /* 0x000fc00000000000 */
        /* <DEDUP_REMOVED lines=14> */
.L_x_194:


//--------------------- .nv.global.init           --------------------------
	.section	.nv.global.init,"aw",@progbits
.nv.global.init:
	.type		$str$27,@object
	.size		$str$27,($str$28 - $str$27)
$str$27:
        /*0000*/ 	.byte	0x28, 0x61, 0x64, 0x64, 0x72, 0x65, 0x73, 0x73, 0x20, 0x26, 0x20, 0x6d, 0x61, 0x73, 0x6b, 0x29
        /*0010*/ 	.byte	0x20, 0x3d, 0x3d, 0x20, 0x30, 0x00
	.type		$str$28,@object
	.size		$str$28,($str$26 - $str$28)
$str$28:
        /*0016*/ 	.byte	0x2f, 0x74, 0x6d, 0x70, 0x2f, 0x63, 0x75, 0x74, 0x6c, 0x61, 0x73, 0x73, 0x5f, 0x73, 0x77, 0x65
        /*0026*/ 	.byte	0x65, 0x70, 0x5f, 0x73, 0x72, 0x63, 0x2f, 0x69, 0x6e, 0x63, 0x6c, 0x75, 0x64, 0x65, 0x2f, 0x63
        /*0036*/ 	.byte	0x75, 0x74, 0x65, 0x2f, 0x70, 0x6f, 0x69, 0x6e, 0x74, 0x65, 0x72, 0x5f, 0x66, 0x6c, 0x61, 0x67
        /*0046*/ 	.byte	0x67, 0x65, 0x64, 0x2e, 0x68, 0x70, 0x70, 0x00
	.type		$str$26,@object
	.size		$str$26,($str$25 - $str$26)
$str$26:
        /*004e*/ 	.byte	0x2f, 0x74, 0x6d, 0x70, 0x2f, 0x63, 0x75, 0x74, 0x6c, 0x61, 0x73, 0x73, 0x5f, 0x73, 0x77, 0x65
        /*005e*/ 	.byte	0x65, 0x70, 0x5f, 0x73, 0x72, 0x63, 0x2f, 0x69, 0x6e, 0x63, 0x6c, 0x75, 0x64, 0x65, 0x2f, 0x63
        /*006e*/ 	.byte	0x75, 0x74, 0x65, 0x2f, 0x61, 0x74, 0x6f, 0x6d, 0x2f, 0x63, 0x6f, 0x70, 0x79, 0x5f, 0x74, 0x72
        /*007e*/ 	.byte	0x61, 0x69, 0x74, 0x73, 0x5f, 0x73, 0x6d, 0x31, 0x30, 0x30, 0x2e, 0x68, 0x70, 0x70, 0x00
	.type		$str$25,@object
	.size		$str$25,(__unnamed_1 - $str$25)
$str$25:
        /*008d*/ 	.byte	0x28, 0x28, 0x75, 0x69, 0x6e, 0x74, 0x33, 0x32, 0x5f, 0x74, 0x28, 0x74, 0x68, 0x72, 0x65, 0x61
        /*009d*/ 	.byte	0x64, 0x49, 0x64, 0x78, 0x2e, 0x78, 0x29, 0x20, 0x2f, 0x20, 0x33, 0x32, 0x29, 0x20, 0x25, 0x20
        /*00ad*/ 	.byte	0x34, 0x29, 0x20, 0x3d, 0x3d, 0x20, 0x28, 0x28, 0x28, 0x74, 0x6d, 0x65, 0x6d, 0x5f, 0x61, 0x64
        /*00bd*/ 	.byte	0x64, 0x72, 0x20, 0x3e, 0x3e, 0x20, 0x31, 0x36, 0x29, 0x20, 0x2f, 0x20, 0x33, 0x32, 0x29, 0x20
        /*00cd*/ 	.byte	0x25, 0x20, 0x34, 0x29, 0x00
	.type		__unnamed_1,@object
	.size		__unnamed_1,(__unnamed_2 - __unnamed_1)
__unnamed_1:
        /*00d2*/ 	.byte	0x61, 0x75, 0x74, 0x6f, 0x20, 0x63, 0x75, 0x74, 0x65, 0x3a, 0x3a, 0x61, 0x73, 0x5f, 0x70, 0x6f
        /* <DEDUP_REMOVED lines=24> */
        /*0262*/ 	.byte	0x3a, 0x3a, 0x43, 0x3c, 0x34, 0x30, 0x39, 0x36, 0x3e, 0x3e, 0x3e, 0x3e, 0x5d, 0x00
	.type		__unnamed_2,@object
	.size		__unnamed_2,(__unnamed_3 - __unnamed_2)
__unnamed_2:
        /* <DEDUP_REMOVED lines=26> */
	.type		__unnamed_3,@object
	.size		__unnamed_3,(.L_3 - __unnamed_3)
__unnamed_3:
        /* <DEDUP_REMOVED lines=40> */
        /*068e*/ 	.byte	0x74, 0x65, 0x3a, 0x3a, 0x43, 0x3c, 0x30, 0x3e, 0x3e, 0x3e, 0x3e, 0x5d, 0x00
.L_3:


//--------------------- .nv.shared._ZN7cutlass13device_kernelINS_4gemm6kernel13GemmUniversalIN4cute5tupleIJiiiiEEENS1_10collective13CollectiveMmaINS1_35MainloopSm100TmaUmmaWarpSpecializedILi5ELi2ELi4ENS5_IJNS4_1CILi2EEENSA_ILi1EEESC_EEEEENS5_IJNSA_ILi128EEENSA_ILi256EEENSA_ILi64EEEEEENS_12float_e4m3_tENS5_IJlSC_lEEESJ_SK_NS4_8TiledMMAINS4_8MMA_AtomIJNS4_10MMA_TraitsINS4_25SM100_MMA_F8F6F4_2x1SM_SSEJSJ_SJ_fSF_SG_NS4_17integral_constantINS4_4UMMA5MajorELSR_0EEESS_NSP_INSQ_7ScaleInELST_0EEESU_EEEEEENS4_6LayoutINS5_IJSC_SC_SC_EEENS5_IJNSA_ILi0EEESZ_SZ_EEEEENS5_IJNS4_10UnderscoreES12_S12_EEEEENS4_18SM100_TMA_2SM_LOADENS4_14ComposedLayoutINS4_7SwizzleILi2ELi4ELi3EEENS4_18smem_ptr_flag_bitsILi8EEENSX_INS5_IJNSA_ILi8EEESH_EEENS5_IJSH_SC_EEEEEEEvNS4_8identityES15_S1F_vS1G_EENS_8epilogue10collective18CollectiveEpilogueINS1I_23Sm100TmaWarpSpecializedILi4ELi2ELi32ELb0ELb0EEEJNS5_IJSH_SG_SH_EEENS5_IJNSX_ISH_SC_EENSX_INS5_IJNSA_ILi32EEESB_EEENS5_IJSC_SF_EEEEEEEESJ_SK_SJ_SK_NS1I_6fusion15FusionCallbacksIS1M_NS1U_17LinearCombinationISJ_fSJ_fLNS_15FloatRoundStyleE2EEES1N_S1T_JEEENS4_5SM1004TMEM4LOAD26SM100_TMEM_LOAD_32dp32b32xENS4_13SM90_TMA_LOADENS16_INS17_ILi1ELi4ELi3EEES1A_NSX_INS5_IJS1B_S1P_EEENS5_IJS1P_SC_EEEEEEENS4_39AutoVectorizingCopyWithAssumedAlignmentILi128EEENS4_14SM90_TMA_STOREES29_S2B_S2B_EEEvvEEEEvNT_6ParamsE --------------------------
	.section	.nv.shared._ZN7cutlass13device_kernelINS_4gemm6kernel13GemmUniversalIN4cute5tupleIJiiiiEEENS1_10collective13CollectiveMmaINS1_35MainloopSm100TmaUmmaWarpSpecializedILi5ELi2ELi4ENS5_IJNS4_1CILi2EEENSA_ILi1EEESC_EEEEENS5_IJNSA_ILi128EEENSA_ILi256EEENSA_ILi64EEEEEENS_12float_e4m3_tENS5_IJlSC_lEEESJ_SK_NS4_8TiledMMAINS4_8MMA_AtomIJNS4_10MMA_TraitsINS4_25SM100_MMA_F8F6F4_2x1SM_SSEJSJ_SJ_fSF_SG_NS4_17integral_constantINS4_4UMMA5MajorELSR_0EEESS_NSP_INSQ_7ScaleInELST_0EEESU_EEEEEENS4_6LayoutINS5_IJSC_SC_SC_EEENS5_IJNSA_ILi0EEESZ_SZ_EEEEENS5_IJNS4_10UnderscoreES12_S12_EEEEENS4_18SM100_TMA_2SM_LOADENS4_14ComposedLayoutINS4_7SwizzleILi2ELi4ELi3EEENS4_18smem_ptr_flag_bitsILi8EEENSX_INS5_IJNSA_ILi8EEESH_EEENS5_IJSH_SC_EEEEEEEvNS4_8identityES15_S1F_vS1G_EENS_8epilogue10collective18CollectiveEpilogueINS1I_23Sm100TmaWarpSpecializedILi4ELi2ELi32ELb0ELb0EEEJNS5_IJSH_SG_SH_EEENS5_IJNSX_ISH_SC_EENSX_INS5_IJNSA_ILi32EEESB_EEENS5_IJSC_SF_EEEEEEEESJ_SK_SJ_SK_NS1I_6fusion15FusionCallbacksIS1M_NS1U_17LinearCombinationISJ_fSJ_fLNS_15FloatRoundStyleE2EEES1N_S1T_JEEENS4_5SM1004TMEM4LOAD26SM100_TMEM_LOAD_32dp32b32xENS4_13SM90_TMA_LOADENS16_INS17_ILi1ELi4ELi3EEES1A_NSX_INS5_IJS1B_S1P_EEENS5_IJS1P_SC_EEEEEEENS4_39AutoVectorizingCopyWithAssumedAlignmentILi128EEENS4_14SM90_TMA_STOREES29_S2B_S2B_EEEvvEEEEvNT_6ParamsE,"aw",@nobits
	.sectionflags	@""
	.align	16
	.zero		1024


//--------------------- .nv.shared.reserved.0     --------------------------
	.section	.nv.shared.reserved.0,"aw",@nobits
	.weak		__nv_reservedSMEM_offset_0_alias
	.size		__nv_reservedSMEM_offset_0_alias, 0, 64
	.other		__nv_reservedSMEM_offset_0_alias,@"STO_CUDA_RESERVED_SHARED STV_DEFAULT"
__nv_reservedSMEM_offset_0_alias:
	.zero		0
.nv.shared.reserved.0:
	.zero		64
	.weak		__nv_reservedSMEM_tcgen05_partition
	.type		__nv_reservedSMEM_tcgen05_partition,@object
	.size		__nv_reservedSMEM_tcgen05_partition,(.L_0 - __nv_reservedSMEM_tcgen05_partition)
__nv_reservedSMEM_tcgen05_partition:
	.zero		32
.L_0:


//--------------------- .nv.global                --------------------------
	.section	.nv.global,"aw",@nobits
.nv.global:
	.type		_ZN39_INTERNAL_0652734d_4_k_cu_56626756_90824cute1_E,@object
	.size		_ZN39_INTERNAL_0652734d_4_k_cu_56626756_90824cute1_E,(_ZN39_INTERNAL_0652734d_4_k_cu_56626756_90824cuda3std3__45__cpo6cbeginE - _ZN39_INTERNAL_0652734d_4_k_cu_56626756_90824cute1_E)
_ZN39_INTERNAL_0652734d_4_k_cu_56626756_90824cute1_E:
	.zero		1
	.type		_ZN39_INTERNAL_0652734d_4_k_cu_56626756_90824cuda3std3__45__cpo6cbeginE,@object
	.size		_ZN39_INTERNAL_0652734d_4_k_cu_56626756_90824cuda3std3__45__cpo6cbeginE,(_ZN39_INTERNAL_0652734d_4_k_cu_56626756_90824cuda3std3__48in_placeE - _ZN39_INTERNAL_0652734d_4_k_cu_56626756_90824cuda3std3__45__cpo6cbeginE)
_ZN39_INTERNAL_0652734d_4_k_cu_56626756_90824cuda3std3__45__cpo6cbeginE:
	.zero		1
	.type		_ZN39_INTERNAL_0652734d_4_k_cu_56626756_90824cuda3std3__48in_placeE,@object
	.size		_ZN39_INTERNAL_0652734d_4_k_cu_56626756_90824cuda3std3__48in_placeE,(_ZN39_INTERNAL_0652734d_4_k_cu_56626756_90824cuda3std6ranges3__45__cpo9iter_moveE - _ZN39_INTERNAL_0652734d_4_k_cu_56626756_90824cuda3std3__48in_placeE)
_ZN39_INTERNAL_0652734d_4_k_cu_56626756_90824cuda3std3__48in_placeE:
	.zero		1
	.type		_ZN39_INTERNAL_0652734d_4_k_cu_56626756_90824cuda3std6ranges3__45__cpo9iter_moveE,@object
	.size		_ZN39_INTERNAL_0652734d_4_k_cu_56626756_90824cuda3std6ranges3__45__cpo9iter_moveE,(_ZN39_INTERNAL_0652734d_4_k_cu_56626756_90824cuda3std3__45__cpo5beginE - _ZN39_INTERNAL_0652734d_4_k_cu_56626756_90824cuda3std6ranges3__45__cpo9iter_moveE)
_ZN39_INTERNAL_0652734d_4_k_cu_56626756_90824cuda3std6ranges3__45__cpo9iter_moveE:
	.zero		1
	.type		_ZN39_INTERNAL_0652734d_4_k_cu_56626756_90824cuda3std3__45__cpo5beginE,@object
	.size		_ZN39_INTERNAL_0652734d_4_k_cu_56626756_90824cuda3std3__45__cpo5beginE,(_ZN39_INTERNAL_0652734d_4_k_cu_56626756_90824cuda3std3__441_GLOBAL__N__0652734d_4_k_cu_56626756_90826ignoreE - _ZN39_INTERNAL_0652734d_4_k_cu_56626756_90824cuda3std3__45__cpo5beginE)
_ZN39_INTERNAL_0652734d_4_k_cu_56626756_90824cuda3std3__45__cpo5beginE:
	.zero		1
	.type		_ZN39_INTERNAL_0652734d_4_k_cu_56626756_90824cuda3std3__441_GLOBAL__N__0652734d_4_k_cu_56626756_90826ignoreE,@object
	.size		_ZN39_INTERNAL_0652734d_4_k_cu_56626756_90824cuda3std3__441_GLOBAL__N__0652734d_4_k_cu_56626756_90826ignoreE,(_ZN39_INTERNAL_0652734d_4_k_cu_56626756_90824cute7productE - _ZN39_INTERNAL_0652734d_4_k_cu_56626756_90824cuda3std3__441_GLOBAL__N__0652734d_4_k_cu_56626756_90826ignoreE)
_ZN39_INTERNAL_0652734d_4_k_cu_56626756_90824cuda3std3__441_GLOBAL__N__0652734d_4_k_cu_56626756_90826ignoreE:
	.zero		1
	.type		_ZN39_INTERNAL_0652734d_4_k_cu_56626756_90824cute7productE,@object
	.size		_ZN39_INTERNAL_0652734d_4_k_cu_56626756_90824cute7productE,(_ZN39_INTERNAL_0652734d_4_k_cu_56626756_90824cuda3std3__45__cpo3endE - _ZN39_INTERNAL_0652734d_4_k_cu_56626756_90824cute7productE)
_ZN39_INTERNAL_0652734d_4_k_cu_56626756_90824cute7productE:
	.zero		1
	.type		_ZN39_INTERNAL_0652734d_4_k_cu_56626756_90824cuda3std3__45__cpo3endE,@object
	.size		_ZN39_INTERNAL_0652734d_4_k_cu_56626756_90824cuda3std3__45__cpo3endE,(_ZN39_INTERNAL_0652734d_4_k_cu_56626756_90824cuda3std3__419piecewise_constructE - _ZN39_INTERNAL_0652734d_4_k_cu_56626756_90824cuda3std3__45__cpo3endE)
_ZN39_INTERNAL_0652734d_4_k_cu_56626756_90824cuda3std3__45__cpo3endE:
	.zero		1
	.type		_ZN39_INTERNAL_0652734d_4_k_cu_56626756_90824cuda3std3__419piecewise_constructE,@object
	.size		_ZN39_INTERNAL_0652734d_4_k_cu_56626756_90824cuda3std3__419piecewise_constructE,(_ZN39_INTERNAL_0652734d_4_k_cu_56626756_90824cuda3std3__45__cpo4cendE - _ZN39_INTERNAL_0652734d_4_k_cu_56626756_90824cuda3std3__419piecewise_constructE)
_ZN39_INTERNAL_0652734d_4_k_cu_56626756_90824cuda3std3__419piecewise_constructE:
	.zero		1
	.type		_ZN39_INTERNAL_0652734d_4_k_cu_56626756_90824cuda3std3__45__cpo4cendE,@object
	.size		_ZN39_INTERNAL_0652734d_4_k_cu_56626756_90824cuda3std3__45__cpo4cendE,(_ZN39_INTERNAL_0652734d_4_k_cu_56626756_90824cuda3std6ranges3__45__cpo4swapE - _ZN39_INTERNAL_0652734d_4_k_cu_56626756_90824cuda3std3__45__cpo4cendE)
_ZN39_INTERNAL_0652734d_4_k_cu_56626756_90824cuda3std3__45__cpo4cendE:
	.zero		1
	.type		_ZN39_INTERNAL_0652734d_4_k_cu_56626756_90824cuda3std6ranges3__45__cpo4swapE,@object
	.size		_ZN39_INTERNAL_0652734d_4_k_cu_56626756_90824cuda3std6ranges3__45__cpo4swapE,(.L_11 - _ZN39_INTERNAL_0652734d_4_k_cu_56626756_90824cuda3std6ranges3__45__cpo4swapE)
_ZN39_INTERNAL_0652734d_4_k_cu_56626756_90824cuda3std6ranges3__45__cpo4swapE:
	.zero		1
.L_11:


//--------------------- .nv.constant0._ZN7cutlass13device_kernelINS_4gemm6kernel13GemmUniversalIN4cute5tupleIJiiiiEEENS1_10collective13CollectiveMmaINS1_35MainloopSm100TmaUmmaWarpSpecializedILi5ELi2ELi4ENS5_IJNS4_1CILi2EEENSA_ILi1EEESC_EEEEENS5_IJNSA_ILi128EEENSA_ILi256EEENSA_ILi64EEEEEENS_12float_e4m3_tENS5_IJlSC_lEEESJ_SK_NS4_8TiledMMAINS4_8MMA_AtomIJNS4_10MMA_TraitsINS4_25SM100_MMA_F8F6F4_2x1SM_SSEJSJ_SJ_fSF_SG_NS4_17integral_constantINS4_4UMMA5MajorELSR_0EEESS_NSP_INSQ_7ScaleInELST_0EEESU_EEEEEENS4_6LayoutINS5_IJSC_SC_SC_EEENS5_IJNSA_ILi0EEESZ_SZ_EEEEENS5_IJNS4_10UnderscoreES12_S12_EEEEENS4_18SM100_TMA_2SM_LOADENS4_14ComposedLayoutINS4_7SwizzleILi2ELi4ELi3EEENS4_18smem_ptr_flag_bitsILi8EEENSX_INS5_IJNSA_ILi8EEESH_EEENS5_IJSH_SC_EEEEEEEvNS4_8identityES15_S1F_vS1G_EENS_8epilogue10collective18CollectiveEpilogueINS1I_23Sm100TmaWarpSpecializedILi4ELi2ELi32ELb0ELb0EEEJNS5_IJSH_SG_SH_EEENS5_IJNSX_ISH_SC_EENSX_INS5_IJNSA_ILi32EEESB_EEENS5_IJSC_SF_EEEEEEEESJ_SK_SJ_SK_NS1I_6fusion15FusionCallbacksIS1M_NS1U_17LinearCombinationISJ_fSJ_fLNS_15FloatRoundStyleE2EEES1N_S1T_JEEENS4_5SM1004TMEM4LOAD26SM100_TMEM_LOAD_32dp32b32xENS4_13SM90_TMA_LOADENS16_INS17_ILi1ELi4ELi3EEES1A_NSX_INS5_IJS1B_S1P_EEENS5_IJS1P_SC_EEEEEEENS4_39AutoVectorizingCopyWithAssumedAlignmentILi128EEENS4_14SM90_TMA_STOREES29_S2B_S2B_EEEvvEEEEvNT_6ParamsE --------------------------
	.section	.nv.constant0._ZN7cutlass13device_kernelINS_4gemm6kernel13GemmUniversalIN4cute5tupleIJiiiiEEENS1_10collective13CollectiveMmaINS1_35MainloopSm100TmaUmmaWarpSpecializedILi5ELi2ELi4ENS5_IJNS4_1CILi2EEENSA_ILi1EEESC_EEEEENS5_IJNSA_ILi128EEENSA_ILi256EEENSA_ILi64EEEEEENS_12float_e4m3_tENS5_IJlSC_lEEESJ_SK_NS4_8TiledMMAINS4_8MMA_AtomIJNS4_10MMA_TraitsINS4_25SM100_MMA_F8F6F4_2x1SM_SSEJSJ_SJ_fSF_SG_NS4_17integral_constantINS4_4UMMA5MajorELSR_0EEESS_NSP_INSQ_7ScaleInELST_0EEESU_EEEEEENS4_6LayoutINS5_IJSC_SC_SC_EEENS5_IJNSA_ILi0EEESZ_SZ_EEEEENS5_IJNS4_10UnderscoreES12_S12_EEEEENS4_18SM100_TMA_2SM_LOADENS4_14ComposedLayoutINS4_7SwizzleILi2ELi4ELi3EEENS4_18smem_ptr_flag_bitsILi8EEENSX_INS5_IJNSA_ILi8EEESH_EEENS5_IJSH_SC_EEEEEEEvNS4_8identityES15_S1F_vS1G_EENS_8epilogue10collective18CollectiveEpilogueINS1I_23Sm100TmaWarpSpecializedILi4ELi2ELi32ELb0ELb0EEEJNS5_IJSH_SG_SH_EEENS5_IJNSX_ISH_SC_EENSX_INS5_IJNSA_ILi32EEESB_EEENS5_IJSC_SF_EEEEEEEESJ_SK_SJ_SK_NS1I_6fusion15FusionCallbacksIS1M_NS1U_17LinearCombinationISJ_fSJ_fLNS_15FloatRoundStyleE2EEES1N_S1T_JEEENS4_5SM1004TMEM4LOAD26SM100_TMEM_LOAD_32dp32b32xENS4_13SM90_TMA_LOADENS16_INS17_ILi1ELi4ELi3EEES1A_NSX_INS5_IJS1B_S1P_EEENS5_IJS1P_SC_EEEEEEENS4_39AutoVectorizingCopyWithAssumedAlignmentILi128EEENS4_14SM90_TMA_STOREES29_S2B_S2B_EEEvvEEEEvNT_6ParamsE,"a",@progbits
	.sectionflags	@""
	.align	4
.nv.constant0._ZN7cutlass13device_kernelINS_4gemm6kernel13GemmUniversalIN4cute5tupleIJiiiiEEENS1_10collective13CollectiveMmaINS1_35MainloopSm100TmaUmmaWarpSpecializedILi5ELi2ELi4ENS5_IJNS4_1CILi2EEENSA_ILi1EEESC_EEEEENS5_IJNSA_ILi128EEENSA_ILi256EEENSA_ILi64EEEEEENS_12float_e4m3_tENS5_IJlSC_lEEESJ_SK_NS4_8TiledMMAINS4_8MMA_AtomIJNS4_10MMA_TraitsINS4_25SM100_MMA_F8F6F4_2x1SM_SSEJSJ_SJ_fSF_SG_NS4_17integral_constantINS4_4UMMA5MajorELSR_0EEESS_NSP_INSQ_7ScaleInELST_0EEESU_EEEEEENS4_6LayoutINS5_IJSC_SC_SC_EEENS5_IJNSA_ILi0EEESZ_SZ_EEEEENS5_IJNS4_10UnderscoreES12_S12_EEEEENS4_18SM100_TMA_2SM_LOADENS4_14ComposedLayoutINS4_7SwizzleILi2ELi4ELi3EEENS4_18smem_ptr_flag_bitsILi8EEENSX_INS5_IJNSA_ILi8EEESH_EEENS5_IJSH_SC_EEEEEEEvNS4_8identityES15_S1F_vS1G_EENS_8epilogue10collective18CollectiveEpilogueINS1I_23Sm100TmaWarpSpecializedILi4ELi2ELi32ELb0ELb0EEEJNS5_IJSH_SG_SH_EEENS5_IJNSX_ISH_SC_EENSX_INS5_IJNSA_ILi32EEESB_EEENS5_IJSC_SF_EEEEEEEESJ_SK_SJ_SK_NS1I_6fusion15FusionCallbacksIS1M_NS1U_17LinearCombinationISJ_fSJ_fLNS_15FloatRoundStyleE2EEES1N_S1T_JEEENS4_5SM1004TMEM4LOAD26SM100_TMEM_LOAD_32dp32b32xENS4_13SM90_TMA_LOADENS16_INS17_ILi1ELi4ELi3EEES1A_NSX_INS5_IJS1B_S1P_EEENS5_IJS1P_SC_EEEEEEENS4_39AutoVectorizingCopyWithAssumedAlignmentILi128EEENS4_14SM90_TMA_STOREES29_S2B_S2B_EEEvvEEEEvNT_6ParamsE:
	.zero		2944


//--------------------- SYMBOLS --------------------------

	.type		.nv.reservedSmem.offset0,@object
	.size		.nv.reservedSmem.offset0,0x4
	.type		.nv.reservedSmem.cap,@object
	.size		.nv.reservedSmem.cap,0x4
	.type		__assertfail,@function
